	.target	sm_90a

	.elftype	@"ET_EXEC"


//--------------------- .note.nv.tkinfo           --------------------------
	.section	.note.nv.tkinfo,"",@"SHT_NOTE"
	.sectionflags	@"SHF_NOTE_NV_TKINFO"
	.tkinfo
        /*0018*/ 	.word	0x00000002
        /*0030*/ 	.string	""
        /*0030*/ 	.string	"ptxas"
        /*0030*/ 	.string	"Cuda compilation tools, release 13.0, V13.0.88"
        /*0030*/ 	.string	"Build cuda_13.0.r13.0/compiler.36424714_0"
        /*0030*/ 	.string	"-arch sm_90a -m 64 "



//--------------------- .note.nv.cuinfo           --------------------------
	.section	.note.nv.cuinfo,"",@"SHT_NOTE"
	.sectionflags	@"SHF_NOTE_NV_CUINFO"
        /*0018*/ 	.short	0x0002
        /*001a*/ 	.short	0x005a
        /*001c*/ 	.short	0x0082
	.zero		2


//--------------------- .nv.info                  --------------------------
	.section	.nv.info,"",@"SHT_CUDA_INFO"
	.align	4


	//----- nvinfo : EIATTR_REGCOUNT
	.align		4
        /*0000*/ 	.byte	0x04, 0x2f
        /*0002*/ 	.short	(.L_15 - .L_14)
	.align		4
.L_14:
        /*0004*/ 	.word	index@(_ZN7cutlass13device_kernelINS_4gemm6kernel13GemmUniversalIN4cute5tupleIJiiiiEEENS1_10collective13CollectiveMmaINS1_34MainloopSm90TmaGmmaWarpSpecializedILi7ENS5_IJNS4_1CILi1EEESB_SB_EEENS1_32KernelTmaWarpSpecializedPingpongEEENS5_IJNSA_ILi64EEENSA_ILi128EEESG_EEENS_10bfloat16_tENS5_IJlSB_lEEESI_SJ_NS4_8TiledMMAINS4_8MMA_AtomIJNS4_4SM904GMMA28MMA_64x128x16_F32BF16BF16_SSILNSN_5MajorE0ELSP_0ELNSN_7ScaleInE1ELSQ_1EEEEEENS4_6LayoutISC_NS5_IJNSA_ILi0EEESU_SU_EEEEENS5_IJNS4_10UnderscoreESX_SX_EEEEENS4_13SM90_TMA_LOADENS4_14ComposedLayoutINS4_7SwizzleILi3ELi4ELi3EEENS4_18smem_ptr_flag_bitsILi16EEENST_INS5_IJNSA_ILi8EEESF_EEENS5_IJSF_SB_EEEEEEEvNS4_8identityES10_S1A_vS1B_EENS_8epilogue10collective6detail29Sm90TmaWarpSpecializedAdapterINS1E_15DefaultEpilogueISI_SJ_SJ_NS1D_6thread17LinearCombinationISI_Li1EffLNS1I_9ScaleType4KindE0ELNS_15FloatRoundStyleE2ESI_EENS1_15EpilogueDefaultEEEEEvvEEEEvNT_6ParamsE)
        /*0008*/ 	.word	0x000000a8


	//----- nvinfo : EIATTR_FRAME_SIZE
	.align		4
.L_15:
        /*000c*/ 	.byte	0x04, 0x11
        /*000e*/ 	.short	(.L_17 - .L_16)
	.align		4
.L_16:
        /*0010*/ 	.word	index@(_ZN7cutlass13device_kernelINS_4gemm6kernel13GemmUniversalIN4cute5tupleIJiiiiEEENS1_10collective13CollectiveMmaINS1_34MainloopSm90TmaGmmaWarpSpecializedILi7ENS5_IJNS4_1CILi1EEESB_SB_EEENS1_32KernelTmaWarpSpecializedPingpongEEENS5_IJNSA_ILi64EEENSA_ILi128EEESG_EEENS_10bfloat16_tENS5_IJlSB_lEEESI_SJ_NS4_8TiledMMAINS4_8MMA_AtomIJNS4_4SM904GMMA28MMA_64x128x16_F32BF16BF16_SSILNSN_5MajorE0ELSP_0ELNSN_7ScaleInE1ELSQ_1EEEEEENS4_6LayoutISC_NS5_IJNSA_ILi0EEESU_SU_EEEEENS5_IJNS4_10UnderscoreESX_SX_EEEEENS4_13SM90_TMA_LOADENS4_14ComposedLayoutINS4_7SwizzleILi3ELi4ELi3EEENS4_18smem_ptr_flag_bitsILi16EEENST_INS5_IJNSA_ILi8EEESF_EEENS5_IJSF_SB_EEEEEEEvNS4_8identityES10_S1A_vS1B_EENS_8epilogue10collective6detail29Sm90TmaWarpSpecializedAdapterINS1E_15DefaultEpilogueISI_SJ_SJ_NS1D_6thread17LinearCombinationISI_Li1EffLNS1I_9ScaleType4KindE0ELNS_15FloatRoundStyleE2ESI_EENS1_15EpilogueDefaultEEEEEvvEEEEvNT_6ParamsE)
        /*0014*/ 	.word	0x00000008


	//----- nvinfo : EIATTR_MIN_STACK_SIZE
	.align		4
.L_17:
        /*0018*/ 	.byte	0x04, 0x12
        /*001a*/ 	.short	(.L_19 - .L_18)
	.align		4
.L_18:
        /*001c*/ 	.word	index@(_ZN7cutlass13device_kernelINS_4gemm6kernel13GemmUniversalIN4cute5tupleIJiiiiEEENS1_10collective13CollectiveMmaINS1_34MainloopSm90TmaGmmaWarpSpecializedILi7ENS5_IJNS4_1CILi1EEESB_SB_EEENS1_32KernelTmaWarpSpecializedPingpongEEENS5_IJNSA_ILi64EEENSA_ILi128EEESG_EEENS_10bfloat16_tENS5_IJlSB_lEEESI_SJ_NS4_8TiledMMAINS4_8MMA_AtomIJNS4_4SM904GMMA28MMA_64x128x16_F32BF16BF16_SSILNSN_5MajorE0ELSP_0ELNSN_7ScaleInE1ELSQ_1EEEEEENS4_6LayoutISC_NS5_IJNSA_ILi0EEESU_SU_EEEEENS5_IJNS4_10UnderscoreESX_SX_EEEEENS4_13SM90_TMA_LOADENS4_14ComposedLayoutINS4_7SwizzleILi3ELi4ELi3EEENS4_18smem_ptr_flag_bitsILi16EEENST_INS5_IJNSA_ILi8EEESF_EEENS5_IJSF_SB_EEEEEEEvNS4_8identityES10_S1A_vS1B_EENS_8epilogue10collective6detail29Sm90TmaWarpSpecializedAdapterINS1E_15DefaultEpilogueISI_SJ_SJ_NS1D_6thread17LinearCombinationISI_Li1EffLNS1I_9ScaleType4KindE0ELNS_15FloatRoundStyleE2ESI_EENS1_15EpilogueDefaultEEEEEvvEEEEvNT_6ParamsE)
        /*0020*/ 	.word	0x00000008
.L_19:


//--------------------- .nv.compat                --------------------------
	.section	.nv.compat,"",@"SHT_CUDA_COMPAT_INFO"
	.align	4
        /*0000*/ 	.byte	0x02, 0x09, 0x01, 0x00, 0x02, 0x02, 0x04, 0x00, 0x02, 0x05, 0x05, 0x00, 0x03, 0x07, 0x01, 0x01
        /*0010*/ 	.byte	0x02, 0x03, 0x01, 0x00, 0x02, 0x06, 0x01, 0x00, 0x04, 0x0b, 0x08, 0x00, 0x00, 0x00, 0x00, 0x00
        /*0020*/ 	.byte	0x00, 0x00, 0x00, 0x00


//--------------------- .nv.info._ZN7cutlass13device_kernelINS_4gemm6kernel13GemmUniversalIN4cute5tupleIJiiiiEEENS1_10collective13CollectiveMmaINS1_34MainloopSm90TmaGmmaWarpSpecializedILi7ENS5_IJNS4_1CILi1EEESB_SB_EEENS1_32KernelTmaWarpSpecializedPingpongEEENS5_IJNSA_ILi64EEENSA_ILi128EEESG_EEENS_10bfloat16_tENS5_IJlSB_lEEESI_SJ_NS4_8TiledMMAINS4_8MMA_AtomIJNS4_4SM904GMMA28MMA_64x128x16_F32BF16BF16_SSILNSN_5MajorE0ELSP_0ELNSN_7ScaleInE1ELSQ_1EEEEEENS4_6LayoutISC_NS5_IJNSA_ILi0EEESU_SU_EEEEENS5_IJNS4_10UnderscoreESX_SX_EEEEENS4_13SM90_TMA_LOADENS4_14ComposedLayoutINS4_7SwizzleILi3ELi4ELi3EEENS4_18smem_ptr_flag_bitsILi16EEENST_INS5_IJNSA_ILi8EEESF_EEENS5_IJSF_SB_EEEEEEEvNS4_8identityES10_S1A_vS1B_EENS_8epilogue10collective6detail29Sm90TmaWarpSpecializedAdapterINS1E_15DefaultEpilogueISI_SJ_SJ_NS1D_6thread17LinearCombinationISI_Li1EffLNS1I_9ScaleType4KindE0ELNS_15FloatRoundStyleE2ESI_EENS1_15EpilogueDefaultEEEEEvvEEEEvNT_6ParamsE --------------------------
	.section	.nv.info._ZN7cutlass13device_kernelINS_4gemm6kernel13GemmUniversalIN4cute5tupleIJiiiiEEENS1_10collective13CollectiveMmaINS1_34MainloopSm90TmaGmmaWarpSpecializedILi7ENS5_IJNS4_1CILi1EEESB_SB_EEENS1_32KernelTmaWarpSpecializedPingpongEEENS5_IJNSA_ILi64EEENSA_ILi128EEESG_EEENS_10bfloat16_tENS5_IJlSB_lEEESI_SJ_NS4_8TiledMMAINS4_8MMA_AtomIJNS4_4SM904GMMA28MMA_64x128x16_F32BF16BF16_SSILNSN_5MajorE0ELSP_0ELNSN_7ScaleInE1ELSQ_1EEEEEENS4_6LayoutISC_NS5_IJNSA_ILi0EEESU_SU_EEEEENS5_IJNS4_10UnderscoreESX_SX_EEEEENS4_13SM90_TMA_LOADENS4_14ComposedLayoutINS4_7SwizzleILi3ELi4ELi3EEENS4_18smem_ptr_flag_bitsILi16EEENST_INS5_IJNSA_ILi8EEESF_EEENS5_IJSF_SB_EEEEEEEvNS4_8identityES10_S1A_vS1B_EENS_8epilogue10collective6detail29Sm90TmaWarpSpecializedAdapterINS1E_15DefaultEpilogueISI_SJ_SJ_NS1D_6thread17LinearCombinationISI_Li1EffLNS1I_9ScaleType4KindE0ELNS_15FloatRoundStyleE2ESI_EENS1_15EpilogueDefaultEEEEEvvEEEEvNT_6ParamsE,"",@"SHT_CUDA_INFO"
	.sectionflags	@""
	.align	4


	//----- nvinfo : EIATTR_CUDA_API_VERSION
	.align		4
        /*0000*/ 	.byte	0x04, 0x37
        /*0002*/ 	.short	(.L_21 - .L_20)
.L_20:
        /*0004*/ 	.word	0x00000082


	//----- nvinfo : EIATTR_KPARAM_INFO
	.align		4
.L_21:
        /*0008*/ 	.byte	0x04, 0x17
        /*000a*/ 	.short	(.L_23 - .L_22)
.L_22:
        /*000c*/ 	.word	0x00000000
        /*0010*/ 	.short	0x0000
        /*0012*/ 	.short	0x0070
        /*0014*/ 	.byte	0x00, 0xf0, 0x01, 0x10


	//----- nvinfo : EIATTR_SPARSE_MMA_MASK
	.align		4
.L_23:
        /*0018*/ 	.byte	0x03, 0x50
        /*001a*/ 	.short	0x0000


	//----- nvinfo : EIATTR_MAXREG_COUNT
	.align		4
        /*001c*/ 	.byte	0x03, 0x1b
        /*001e*/ 	.short	0x00a8


	//----- nvinfo : EIATTR_NUM_BARRIERS
	.align		4
        /*0020*/ 	.byte	0x02, 0x4c
        /*0022*/ 	.byte	0x01
	.zero		1


	//----- nvinfo : EIATTR_EXTERNS
	.align		4
        /*0024*/ 	.byte	0x04, 0x0f
        /*0026*/ 	.short	(.L_25 - .L_24)


	//   ....[0]....
	.align		4
.L_24:
        /*0028*/ 	.word	index@(__assertfail)


	//----- nvinfo : EIATTR_ANNOTATIONS
	.align		4
.L_25:
        /*002c*/ 	.byte	0x04, 0x55
        /*002e*/ 	.short	(.L_27 - .L_26)


	//   ....[0]....
.L_26:
        /*0030*/ 	.word	0x00000001
        /*0034*/ 	.byte	0x30, 0x0b, 0x00, 0x00, 0x01, 0x00, 0x00, 0x00, 0x70, 0x12, 0x00, 0x00, 0x01, 0x00, 0x00, 0x00
        /*0044*/ 	.byte	0x00, 0x65, 0x00, 0x00, 0x01, 0x00, 0x00, 0x00, 0xa0, 0x71, 0x00, 0x00


	//----- nvinfo : EIATTR_MERCURY_ISA_VERSION
	.align		4
.L_27:
        /*0050*/ 	.byte	0x03, 0x5f
        /*0052*/ 	.short	0x0101


	//----- nvinfo : EIATTR_INT_WARP_WIDE_INSTR_OFFSETS
	.align		4
        /*0054*/ 	.byte	0x04, 0x31
        /*0056*/ 	.short	(.L_29 - .L_28)


	//   ....[0]....
.L_28:
        /*0058*/ 	.word	0x00000450


	//   ....[1]....
        /*005c*/ 	.word	0x00000470


	//   ....[2]....
        /*0060*/ 	.word	0x000004f0


	//   ....[3]....
        /*0064*/ 	.word	0x00000500


	//   ....[4]....
        /*0068*/ 	.word	0x00000510


	//   ....[5]....
        /*006c*/ 	.word	0x00000530


	//   ....[6]....
        /*0070*/ 	.word	0x000005c0


	//   ....[7]....
        /*0074*/ 	.word	0x000005e0


	//----- nvinfo : EIATTR_COOP_GROUP_MASK_REGIDS
	.align		4
.L_29:
        /*0078*/ 	.byte	0x04, 0x29
        /*007a*/ 	.short	(.L_31 - .L_30)


	//   ....[0]....
.L_30:
        /*007c*/ 	.word	0xffffffff


	//   ....[1]....
        /*0080*/ 	.word	0xffffffff


	//   ....[2]....
        /*0084*/ 	.word	0xffffffff


	//   ....[3]....
        /*0088*/ 	.word	0xffffffff


	//   ....[4]....
        /*008c*/ 	.word	0xffffffff


	//   ....[5]....
        /*0090*/ 	.word	0xffffffff


	//----- nvinfo : EIATTR_COOP_GROUP_INSTR_OFFSETS
	.align		4
.L_31:
        /*0094*/ 	.byte	0x04, 0x28
        /*0096*/ 	.short	(.L_33 - .L_32)


	//   ....[0]....
.L_32:
        /*0098*/ 	.word	0x00000070


	//   ....[1]....
        /*009c*/ 	.word	0x00000080


	//   ....[2]....
        /*00a0*/ 	.word	0x00000140


	//   ....[3]....
        /*00a4*/ 	.word	0x00000330


	//   ....[4]....
        /*00a8*/ 	.word	0x00000370


	//   ....[5]....
        /*00ac*/ 	.word	0x000003b0


	//----- nvinfo : EIATTR_REG_RECONFIG
	.align		4
.L_33:
        /*00b0*/ 	.byte	0x01, 0x54
	.zero		2


	//----- nvinfo : EIATTR_SYSCALL_OFFSETS
	.align		4
        /*00b4*/ 	.byte	0x04, 0x46
        /*00b6*/ 	.short	(.L_35 - .L_34)


	//   ....[0]....
.L_34:
        /*00b8*/ 	.word	0x000016f0


	//----- nvinfo : EIATTR_MBARRIER_INSTR_OFFSETS
	.align		4
.L_35:
        /*00bc*/ 	.byte	0x04, 0x39
        /*00be*/ 	.short	(.L_37 - .L_36)


	//   ....[0]....
.L_36:
        /*00c0*/ 	.word	0x00000240
        /*00c4*/ 	.word	0x000000ff
        /*00c8*/ 	.word	0x00000000
        /*00cc*/ 	.short	0x0100
        /*00ce*/ 	.byte	0x08
	.zero		1


	//   ....[1]....
        /*00d0*/ 	.word	0x00000250
        /*00d4*/ 	.word	0x000000ff
        /*00d8*/ 	.word	0x00000038
        /*00dc*/ 	.short	0x0100
        /*00de*/ 	.byte	0x08
	.zero		1


	//   ....[2]....
        /*00e0*/ 	.word	0x00000260
        /*00e4*/ 	.word	0x000000ff
        /*00e8*/ 	.word	0x00000008
        /*00ec*/ 	.short	0x0100
        /*00ee*/ 	.byte	0x08
	.zero		1


	//   ....[3]....
        /*00f0*/ 	.word	0x00000270
        /*00f4*/ 	.word	0x000000ff
        /*00f8*/ 	.word	0x00000040
        /*00fc*/ 	.short	0x0100
        /*00fe*/ 	.byte	0x08
	.zero		1


	//   ....[4]....
        /*0100*/ 	.word	0x00000280
        /*0104*/ 	.word	0x000000ff
        /*0108*/ 	.word	0x00000010
        /*010c*/ 	.short	0x0100
        /*010e*/ 	.byte	0x08
	.zero		1


	//   ....[5]....
        /*0110*/ 	.word	0x00000290
        /*0114*/ 	.word	0x000000ff
        /*0118*/ 	.word	0x00000048
        /*011c*/ 	.short	0x0100
        /*011e*/ 	.byte	0x08
	.zero		1


	//   ....[6]....
        /*0120*/ 	.word	0x000002a0
        /*0124*/ 	.word	0x000000ff
        /*0128*/ 	.word	0x00000018
        /*012c*/ 	.short	0x0100
        /*012e*/ 	.byte	0x08
	.zero		1


	//   ....[7]....
        /*0130*/ 	.word	0x000002b0
        /*0134*/ 	.word	0x000000ff
        /*0138*/ 	.word	0x00000050
        /*013c*/ 	.short	0x0100
        /*013e*/ 	.byte	0x08
	.zero		1


	//   ....[8]....
        /*0140*/ 	.word	0x000002c0
        /*0144*/ 	.word	0x000000ff
        /*0148*/ 	.word	0x00000020
        /*014c*/ 	.short	0x0100
        /*014e*/ 	.byte	0x08
	.zero		1


	//   ....[9]....
        /*0150*/ 	.word	0x000002d0
        /*0154*/ 	.word	0x000000ff
        /*0158*/ 	.word	0x00000058
        /*015c*/ 	.short	0x0100
        /*015e*/ 	.byte	0x08
	.zero		1


	//   ....[10]....
        /*0160*/ 	.word	0x000002e0
        /*0164*/ 	.word	0x000000ff
        /*0168*/ 	.word	0x00000028
        /*016c*/ 	.short	0x0100
        /*016e*/ 	.byte	0x08
	.zero		1


	//   ....[11]....
        /*0170*/ 	.word	0x000002f0
        /*0174*/ 	.word	0x000000ff
        /*0178*/ 	.word	0x00000060
        /*017c*/ 	.short	0x0100
        /*017e*/ 	.byte	0x08
	.zero		1


	//   ....[12]....
        /*0180*/ 	.word	0x00000300
        /*0184*/ 	.word	0x000000ff
        /*0188*/ 	.word	0x00000030
        /*018c*/ 	.short	0x0100
        /*018e*/ 	.byte	0x08
	.zero		1


	//   ....[13]....
        /*0190*/ 	.word	0x00000310
        /*0194*/ 	.word	0x000000ff
        /*0198*/ 	.word	0x00000068
        /*019c*/ 	.short	0x0100
        /*019e*/ 	.byte	0x08
	.zero		1


	//   ....[14]....
        /*01a0*/ 	.word	0x00000620
        /*01a4*/ 	.word	0x000000ff
        /*01a8*/ 	.word	0x000000a0
        /*01ac*/ 	.short	0x0100
        /*01ae*/ 	.byte	0x08
	.zero		1


	//   ....[15]....
        /*01b0*/ 	.word	0x00000690
        /*01b4*/ 	.word	0x000000ff
        /*01b8*/ 	.word	0x000000a8
        /*01bc*/ 	.short	0x0100
        /*01be*/ 	.byte	0x08
	.zero		1


	//   ....[16]....
        /*01c0*/ 	.word	0x000006b0
        /*01c4*/ 	.word	0x000000ff
        /*01c8*/ 	.word	0x00000080
        /*01cc*/ 	.short	0x0100
        /*01ce*/ 	.byte	0x09
	.zero		1


	//   ....[17]....
        /*01d0*/ 	.word	0x000006c0
        /*01d4*/ 	.word	0x000000ff
        /*01d8*/ 	.word	0x00000088
        /*01dc*/ 	.short	0x0100
        /*01de*/ 	.byte	0x09
	.zero		1


	//   ....[18]....
        /*01e0*/ 	.word	0x000006d0
        /*01e4*/ 	.word	0x000000ff
        /*01e8*/ 	.word	0x00000090
        /*01ec*/ 	.short	0x0100
        /*01ee*/ 	.byte	0x09
	.zero		1


	//   ....[19]....
        /*01f0*/ 	.word	0x000006e0
        /*01f4*/ 	.word	0x000000ff
        /*01f8*/ 	.word	0x00000098
        /*01fc*/ 	.short	0x0100
        /*01fe*/ 	.byte	0x09
	.zero		1


	//   ....[20]....
        /*0200*/ 	.word	0x000015b0
        /*0204*/ 	.word	0x000000ff
        /*0208*/ 	.word	0xfffffff8
        /*020c*/ 	.short	0x010a
        /*020e*/ 	.byte	0x2b
	.zero		1


	//   ....[21]....
        /*0210*/ 	.word	0x00001770
        /*0214*/ 	.word	0x00000003
        /*0218*/ 	.word	0x00000000
        /*021c*/ 	.short	0x010a
        /*021e*/ 	.byte	0x3f
	.zero		1


	//   ....[22]....
        /*0220*/ 	.word	0x000017d0
        /*0224*/ 	.word	0x00000003
        /*0228*/ 	.word	0x00000000
        /*022c*/ 	.short	0x010a
        /*022e*/ 	.byte	0x3f
	.zero		1


	//   ....[23]....
        /*0230*/ 	.word	0x00001cf0
        /*0234*/ 	.word	0x000000ff
        /*0238*/ 	.word	0x00000000
        /*023c*/ 	.short	0x010a
        /*023e*/ 	.byte	0x08
	.zero		1


	//   ....[24]....
        /*0240*/ 	.word	0x00001d30
        /*0244*/ 	.word	0x000000ff
        /*0248*/ 	.word	0x00000000
        /*024c*/ 	.short	0x010a
        /*024e*/ 	.byte	0x08
	.zero		1


	//   ....[25]....
        /*0250*/ 	.word	0x00002150
        /*0254*/ 	.word	0x000000ff
        /*0258*/ 	.word	0x00000000
        /*025c*/ 	.short	0x0101
        /*025e*/ 	.byte	0x08
	.zero		1


	//   ....[26]....
        /*0260*/ 	.word	0x00002250
        /*0264*/ 	.word	0x00000003
        /*0268*/ 	.word	0x00000000
        /*026c*/ 	.short	0x0101
        /*026e*/ 	.byte	0x2e
	.zero		1


	//   ....[27]....
        /*0270*/ 	.word	0x00002340
        /*0274*/ 	.word	0x000000ff
        /*0278*/ 	.word	0x00000000
        /*027c*/ 	.short	0x0101
        /*027e*/ 	.byte	0x04
	.zero		1


	//   ....[28]....
        /*0280*/ 	.word	0x000023b0
        /*0284*/ 	.word	0x000000ff
        /*0288*/ 	.word	0x00000008
        /*028c*/ 	.short	0x010a
        /*028e*/ 	.byte	0x2b
	.zero		1


	//   ....[29]....
        /*0290*/ 	.word	0x00006540
        /*0294*/ 	.word	0x00000000
        /*0298*/ 	.word	0x00000000
        /*029c*/ 	.short	0x0101
        /*029e*/ 	.byte	0x2e
	.zero		1


	//   ....[30]....
        /*02a0*/ 	.word	0x00006e50
        /*02a4*/ 	.word	0x0000000b
        /*02a8*/ 	.word	0x00000038
        /*02ac*/ 	.short	0x010a
        /*02ae*/ 	.byte	0x3f
	.zero		1


	//   ....[31]....
        /*02b0*/ 	.word	0x00007300
        /*02b4*/ 	.word	0x00000006
        /*02b8*/ 	.word	0x000000a8
        /*02bc*/ 	.short	0x0101
        /*02be*/ 	.byte	0x3f
	.zero		1


	//   ....[32]....
        /*02c0*/ 	.word	0x00007a10
        /*02c4*/ 	.word	0x00000007
        /*02c8*/ 	.word	0x00000000
        /*02cc*/ 	.short	0x010a
        /*02ce*/ 	.byte	0x3f
	.zero		1


	//   ....[33]....
        /*02d0*/ 	.word	0x00007a90
        /*02d4*/ 	.word	0x00000006
        /*02d8*/ 	.word	0x00000000
        /*02dc*/ 	.short	0x010a
        /*02de*/ 	.byte	0x3f
	.zero		1


	//   ....[34]....
        /*02e0*/ 	.word	0x00007b20
        /*02e4*/ 	.word	0x00000007
        /*02e8*/ 	.word	0x00000000
        /*02ec*/ 	.short	0x010a
        /*02ee*/ 	.byte	0x3f
	.zero		1


	//   ....[35]....
        /*02f0*/ 	.word	0x00007bb0
        /*02f4*/ 	.word	0x00000006
        /*02f8*/ 	.word	0x00000000
        /*02fc*/ 	.short	0x010a
        /*02fe*/ 	.byte	0x3f
	.zero		1


	//   ....[36]....
        /*0300*/ 	.word	0x00007c40
        /*0304*/ 	.word	0x00000007
        /*0308*/ 	.word	0x00000000
        /*030c*/ 	.short	0x010a
        /*030e*/ 	.byte	0x3f
	.zero		1


	//   ....[37]....
        /*0310*/ 	.word	0x00007cd0
        /*0314*/ 	.word	0x00000006
        /*0318*/ 	.word	0x00000000
        /*031c*/ 	.short	0x010a
        /*031e*/ 	.byte	0x3f
	.zero		1


	//   ....[38]....
        /*0320*/ 	.word	0x00007d60
        /*0324*/ 	.word	0x00000005
        /*0328*/ 	.word	0x00000000
        /*032c*/ 	.short	0x010a
        /*032e*/ 	.byte	0x3f
	.zero		1


	//   ....[39]....
        /*0330*/ 	.word	0x00007dd0
        /*0334*/ 	.word	0x00000003
        /*0338*/ 	.word	0xfffffff8
        /*033c*/ 	.short	0x010a
        /*033e*/ 	.byte	0x3f
	.zero		1


	//   ....[40]....
        /*0340*/ 	.word	0x00007e20
        /*0344*/ 	.word	0x00000003
        /*0348*/ 	.word	0x00000000
        /*034c*/ 	.short	0x010a
        /*034e*/ 	.byte	0x3f
	.zero		1


	//   ....[41]....
        /*0350*/ 	.word	0x00007e80
        /*0354*/ 	.word	0x00000004
        /*0358*/ 	.word	0x00000000
        /*035c*/ 	.short	0x010a
        /*035e*/ 	.byte	0x3f
	.zero		1


	//   ....[42]....
        /*0360*/ 	.word	0x00007ee0
        /*0364*/ 	.word	0x00000003
        /*0368*/ 	.word	0x00000008
        /*036c*/ 	.short	0x010a
        /*036e*/ 	.byte	0x3f
	.zero		1


	//   ....[43]....
        /*0370*/ 	.word	0x00007fb0
        /*0374*/ 	.word	0x0000000b
        /*0378*/ 	.word	0x00000038
        /*037c*/ 	.short	0x010a
        /*037e*/ 	.byte	0x3f
	.zero		1


	//   ....[44]....
        /*0380*/ 	.word	0x00008080
        /*0384*/ 	.word	0x00000007
        /*0388*/ 	.word	0x00000000
        /*038c*/ 	.short	0x010a
        /*038e*/ 	.byte	0x3f
	.zero		1


	//   ....[45]....
        /*0390*/ 	.word	0x000080d0
        /*0394*/ 	.word	0x00000006
        /*0398*/ 	.word	0x00000000
        /*039c*/ 	.short	0x010a
        /*039e*/ 	.byte	0x3f
	.zero		1


	//   ....[46]....
        /*03a0*/ 	.word	0x00008120
        /*03a4*/ 	.word	0x00000007
        /*03a8*/ 	.word	0x00000000
        /*03ac*/ 	.short	0x010a
        /*03ae*/ 	.byte	0x3f
	.zero		1


	//   ....[47]....
        /*03b0*/ 	.word	0x00008170
        /*03b4*/ 	.word	0x00000006
        /*03b8*/ 	.word	0x00000000
        /*03bc*/ 	.short	0x010a
        /*03be*/ 	.byte	0x3f
	.zero		1


	//   ....[48]....
        /*03c0*/ 	.word	0x000081c0
        /*03c4*/ 	.word	0x00000007
        /*03c8*/ 	.word	0x00000000
        /*03cc*/ 	.short	0x010a
        /*03ce*/ 	.byte	0x3f
	.zero		1


	//   ....[49]....
        /*03d0*/ 	.word	0x00008210
        /*03d4*/ 	.word	0x00000006
        /*03d8*/ 	.word	0x00000000
        /*03dc*/ 	.short	0x010a
        /*03de*/ 	.byte	0x3f
	.zero		1


	//----- nvinfo : EIATTR_NUM_MBARRIERS
	.align		4
.L_37:
        /*03e0*/ 	.byte	0x03, 0x38
        /*03e2*/ 	.short	0x0014


	//----- nvinfo : EIATTR_EXIT_INSTR_OFFSETS
	.align		4
        /*03e4*/ 	.byte	0x04, 0x1c
        /*03e6*/ 	.short	(.L_39 - .L_38)


	//   ....[0]....
.L_38:
        /*03e8*/ 	.word	0x00001200


	//   ....[1]....
        /*03ec*/ 	.word	0x00001260


	//   ....[2]....
        /*03f0*/ 	.word	0x00006b80


	//   ....[3]....
        /*03f4*/ 	.word	0x00006bb0


	//   ....[4]....
        /*03f8*/ 	.word	0x00007db0


	//----- nvinfo : EIATTR_MAX_THREADS
	.align		4
.L_39:
        /*03fc*/ 	.byte	0x04, 0x05
        /*03fe*/ 	.short	(.L_41 - .L_40)
.L_40:
        /*0400*/ 	.word	0x00000180
        /*0404*/ 	.word	0x00000001
        /*0408*/ 	.word	0x00000001


	//----- nvinfo : EIATTR_CRS_STACK_SIZE
	.align		4
.L_41:
        /*040c*/ 	.byte	0x04, 0x1e
        /*040e*/ 	.short	(.L_43 - .L_42)
.L_42:
        /*0410*/ 	.word	0x00000000


	//----- nvinfo : EIATTR_CBANK_PARAM_SIZE
	.align		4
.L_43:
        /*0414*/ 	.byte	0x03, 0x19
        /*0416*/ 	.short	0x0470


	//----- nvinfo : EIATTR_PARAM_CBANK
	.align		4
        /*0418*/ 	.byte	0x04, 0x0a
        /*041a*/ 	.short	(.L_45 - .L_44)
	.align		4
.L_44:
        /*041c*/ 	.word	index@(.nv.constant0._ZN7cutlass13device_kernelINS_4gemm6kernel13GemmUniversalIN4cute5tupleIJiiiiEEENS1_10collective13CollectiveMmaINS1_34MainloopSm90TmaGmmaWarpSpecializedILi7ENS5_IJNS4_1CILi1EEESB_SB_EEENS1_32KernelTmaWarpSpecializedPingpongEEENS5_IJNSA_ILi64EEENSA_ILi128EEESG_EEENS_10bfloat16_tENS5_IJlSB_lEEESI_SJ_NS4_8TiledMMAINS4_8MMA_AtomIJNS4_4SM904GMMA28MMA_64x128x16_F32BF16BF16_SSILNSN_5MajorE0ELSP_0ELNSN_7ScaleInE1ELSQ_1EEEEEENS4_6LayoutISC_NS5_IJNSA_ILi0EEESU_SU_EEEEENS5_IJNS4_10UnderscoreESX_SX_EEEEENS4_13SM90_TMA_LOADENS4_14ComposedLayoutINS4_7SwizzleILi3ELi4ELi3EEENS4_18smem_ptr_flag_bitsILi16EEENST_INS5_IJNSA_ILi8EEESF_EEENS5_IJSF_SB_EEEEEEEvNS4_8identityES10_S1A_vS1B_EENS_8epilogue10collective6detail29Sm90TmaWarpSpecializedAdapterINS1E_15DefaultEpilogueISI_SJ_SJ_NS1D_6thread17LinearCombinationISI_Li1EffLNS1I_9ScaleType4KindE0ELNS_15FloatRoundStyleE2ESI_EENS1_15EpilogueDefaultEEEEEvvEEEEvNT_6ParamsE)
        /*0420*/ 	.short	0x0210
        /*0422*/ 	.short	0x0470


	//----- nvinfo : EIATTR_SW_WAR
	.align		4
.L_45:
        /*0424*/ 	.byte	0x04, 0x36
        /*0426*/ 	.short	(.L_47 - .L_46)
.L_46:
        /*0428*/ 	.word	0x00000008
.L_47:


//--------------------- .nv.callgraph             --------------------------
	.section	.nv.callgraph,"",@"SHT_CUDA_CALLGRAPH"
	.align	4
	.sectionentsize	8
	.align		4
        /*0000*/ 	.word	0x00000000
	.align		4
        /*0004*/ 	.word	0xffffffff
	.align		4
        /*0008*/ 	.word	index@(_ZN7cutlass13device_kernelINS_4gemm6kernel13GemmUniversalIN4cute5tupleIJiiiiEEENS1_10collective13CollectiveMmaINS1_34MainloopSm90TmaGmmaWarpSpecializedILi7ENS5_IJNS4_1CILi1EEESB_SB_EEENS1_32KernelTmaWarpSpecializedPingpongEEENS5_IJNSA_ILi64EEENSA_ILi128EEESG_EEENS_10bfloat16_tENS5_IJlSB_lEEESI_SJ_NS4_8TiledMMAINS4_8MMA_AtomIJNS4_4SM904GMMA28MMA_64x128x16_F32BF16BF16_SSILNSN_5MajorE0ELSP_0ELNSN_7ScaleInE1ELSQ_1EEEEEENS4_6LayoutISC_NS5_IJNSA_ILi0EEESU_SU_EEEEENS5_IJNS4_10UnderscoreESX_SX_EEEEENS4_13SM90_TMA_LOADENS4_14ComposedLayoutINS4_7SwizzleILi3ELi4ELi3EEENS4_18smem_ptr_flag_bitsILi16EEENST_INS5_IJNSA_ILi8EEESF_EEENS5_IJSF_SB_EEEEEEEvNS4_8identityES10_S1A_vS1B_EENS_8epilogue10collective6detail29Sm90TmaWarpSpecializedAdapterINS1E_15DefaultEpilogueISI_SJ_SJ_NS1D_6thread17LinearCombinationISI_Li1EffLNS1I_9ScaleType4KindE0ELNS_15FloatRoundStyleE2ESI_EENS1_15EpilogueDefaultEEEEEvvEEEEvNT_6ParamsE)
	.align		4
        /*000c*/ 	.word	index@(__assertfail)
	.align		4
        /*0010*/ 	.word	0x00000000
	.align		4
        /*0014*/ 	.word	0xfffffffe
	.align		4
        /*0018*/ 	.word	0x00000000
	.align		4
        /*001c*/ 	.word	0xfffffffd
	.align		4
        /*0020*/ 	.word	0x00000000
	.align		4
        /*0024*/ 	.word	0xfffffffc


//--------------------- .nv.constant4             --------------------------
	.section	.nv.constant4,"a",@progbits
	.align	8
	.align		8
.nv.constant4:
        /*0000*/ 	.dword	__assertfail
	.align		8
        /*0008*/ 	.dword	__unnamed_1
	.align		8
        /*0010*/ 	.dword	_ZN40_INTERNAL_415d274d_4_k_cu_876519da_276804cuda3std3__45__cpo5beginE
	.align		8
        /*0018*/ 	.dword	_ZN40_INTERNAL_415d274d_4_k_cu_876519da_276804cuda3std3__45__cpo3endE
	.align		8
        /*0020*/ 	.dword	_ZN40_INTERNAL_415d274d_4_k_cu_876519da_276804cuda3std3__45__cpo6cbeginE
	.align		8
        /*0028*/ 	.dword	_ZN40_INTERNAL_415d274d_4_k_cu_876519da_276804cuda3std3__45__cpo4cendE
	.align		8
        /*0030*/ 	.dword	_ZN40_INTERNAL_415d274d_4_k_cu_876519da_276804cuda3std3__442_GLOBAL__N__415d274d_4_k_cu_876519da_276806ignoreE
	.align		8
        /*0038*/ 	.dword	_ZN40_INTERNAL_415d274d_4_k_cu_876519da_276804cuda3std3__419piecewise_constructE
	.align		8
        /*0040*/ 	.dword	_ZN40_INTERNAL_415d274d_4_k_cu_876519da_276804cuda3std3__48in_placeE
	.align		8
        /*0048*/ 	.dword	_ZN40_INTERNAL_415d274d_4_k_cu_876519da_276804cuda3std6ranges3__45__cpo4swapE
	.align		8
        /*0050*/ 	.dword	_ZN40_INTERNAL_415d274d_4_k_cu_876519da_276804cuda3std6ranges3__45__cpo9iter_moveE
	.align		8
        /*0058*/ 	.dword	_ZN40_INTERNAL_415d274d_4_k_cu_876519da_276804cute7productE
	.align		8
        /*0060*/ 	.dword	_ZN40_INTERNAL_415d274d_4_k_cu_876519da_276804cute1_E
	.align		8
        /*0068*/ 	.dword	$str$22
	.align		8
        /*0070*/ 	.dword	$str$23


//--------------------- .text._ZN7cutlass13device_kernelINS_4gemm6kernel13GemmUniversalIN4cute5tupleIJiiiiEEENS1_10collective13CollectiveMmaINS1_34MainloopSm90TmaGmmaWarpSpecializedILi7ENS5_IJNS4_1CILi1EEESB_SB_EEENS1_32KernelTmaWarpSpecializedPingpongEEENS5_IJNSA_ILi64EEENSA_ILi128EEESG_EEENS_10bfloat16_tENS5_IJlSB_lEEESI_SJ_NS4_8TiledMMAINS4_8MMA_AtomIJNS4_4SM904GMMA28MMA_64x128x16_F32BF16BF16_SSILNSN_5MajorE0ELSP_0ELNSN_7ScaleInE1ELSQ_1EEEEEENS4_6LayoutISC_NS5_IJNSA_ILi0EEESU_SU_EEEEENS5_IJNS4_10UnderscoreESX_SX_EEEEENS4_13SM90_TMA_LOADENS4_14ComposedLayoutINS4_7SwizzleILi3ELi4ELi3EEENS4_18smem_ptr_flag_bitsILi16EEENST_INS5_IJNSA_ILi8EEESF_EEENS5_IJSF_SB_EEEEEEEvNS4_8identityES10_S1A_vS1B_EENS_8epilogue10collective6detail29Sm90TmaWarpSpecializedAdapterINS1E_15DefaultEpilogueISI_SJ_SJ_NS1D_6thread17LinearCombinationISI_Li1EffLNS1I_9ScaleType4KindE0ELNS_15FloatRoundStyleE2ESI_EENS1_15EpilogueDefaultEEEEEvvEEEEvNT_6ParamsE --------------------------
	.section	.text._ZN7cutlass13device_kernelINS_4gemm6kernel13GemmUniversalIN4cute5tupleIJiiiiEEENS1_10collective13CollectiveMmaINS1_34MainloopSm90TmaGmmaWarpSpecializedILi7ENS5_IJNS4_1CILi1EEESB_SB_EEENS1_32KernelTmaWarpSpecializedPingpongEEENS5_IJNSA_ILi64EEENSA_ILi128EEESG_EEENS_10bfloat16_tENS5_IJlSB_lEEESI_SJ_NS4_8TiledMMAINS4_8MMA_AtomIJNS4_4SM904GMMA28MMA_64x128x16_F32BF16BF16_SSILNSN_5MajorE0ELSP_0ELNSN_7ScaleInE1ELSQ_1EEEEEENS4_6LayoutISC_NS5_IJNSA_ILi0EEESU_SU_EEEEENS5_IJNS4_10UnderscoreESX_SX_EEEEENS4_13SM90_TMA_LOADENS4_14ComposedLayoutINS4_7SwizzleILi3ELi4ELi3EEENS4_18smem_ptr_flag_bitsILi16EEENST_INS5_IJNSA_ILi8EEESF_EEENS5_IJSF_SB_EEEEEEEvNS4_8identityES10_S1A_vS1B_EENS_8epilogue10collective6detail29Sm90TmaWarpSpecializedAdapterINS1E_15DefaultEpilogueISI_SJ_SJ_NS1D_6thread17LinearCombinationISI_Li1EffLNS1I_9ScaleType4KindE0ELNS_15FloatRoundStyleE2ESI_EENS1_15EpilogueDefaultEEEEEvvEEEEvNT_6ParamsE,"ax",@progbits
	.align	128
.text._ZN7cutlass13device_kernelINS_4gemm6kernel13GemmUniversalIN4cute5tupleIJiiiiEEENS1_10collective13CollectiveMmaINS1_34MainloopSm90TmaGmmaWarpSpecializedILi7ENS5_IJNS4_1CILi1EEESB_SB_EEENS1_32KernelTmaWarpSpecializedPingpongEEENS5_IJNSA_ILi64EEENSA_ILi128EEESG_EEENS_10bfloat16_tENS5_IJlSB_lEEESI_SJ_NS4_8TiledMMAINS4_8MMA_AtomIJNS4_4SM904GMMA28MMA_64x128x16_F32BF16BF16_SSILNSN_5MajorE0ELSP_0ELNSN_7ScaleInE1ELSQ_1EEEEEENS4_6LayoutISC_NS5_IJNSA_ILi0EEESU_SU_EEEEENS5_IJNS4_10UnderscoreESX_SX_EEEEENS4_13SM90_TMA_LOADENS4_14ComposedLayoutINS4_7SwizzleILi3ELi4ELi3EEENS4_18smem_ptr_flag_bitsILi16EEENST_INS5_IJNSA_ILi8EEESF_EEENS5_IJSF_SB_EEEEEEEvNS4_8identityES10_S1A_vS1B_EENS_8epilogue10collective6detail29Sm90TmaWarpSpecializedAdapterINS1E_15DefaultEpilogueISI_SJ_SJ_NS1D_6thread17LinearCombinationISI_Li1EffLNS1I_9ScaleType4KindE0ELNS_15FloatRoundStyleE2ESI_EENS1_15EpilogueDefaultEEEEEvvEEEEvNT_6ParamsE:
        .type           _ZN7cutlass13device_kernelINS_4gemm6kernel13GemmUniversalIN4cute5tupleIJiiiiEEENS1_10collective13CollectiveMmaINS1_34MainloopSm90TmaGmmaWarpSpecializedILi7ENS5_IJNS4_1CILi1EEESB_SB_EEENS1_32KernelTmaWarpSpecializedPingpongEEENS5_IJNSA_ILi64EEENSA_ILi128EEESG_EEENS_10bfloat16_tENS5_IJlSB_lEEESI_SJ_NS4_8TiledMMAINS4_8MMA_AtomIJNS4_4SM904GMMA28MMA_64x128x16_F32BF16BF16_SSILNSN_5MajorE0ELSP_0ELNSN_7ScaleInE1ELSQ_1EEEEEENS4_6LayoutISC_NS5_IJNSA_ILi0EEESU_SU_EEEEENS5_IJNS4_10UnderscoreESX_SX_EEEEENS4_13SM90_TMA_LOADENS4_14ComposedLayoutINS4_7SwizzleILi3ELi4ELi3EEENS4_18smem_ptr_flag_bitsILi16EEENST_INS5_IJNSA_ILi8EEESF_EEENS5_IJSF_SB_EEEEEEEvNS4_8identityES10_S1A_vS1B_EENS_8epilogue10collective6detail29Sm90TmaWarpSpecializedAdapterINS1E_15DefaultEpilogueISI_SJ_SJ_NS1D_6thread17LinearCombinationISI_Li1EffLNS1I_9ScaleType4KindE0ELNS_15FloatRoundStyleE2ESI_EENS1_15EpilogueDefaultEEEEEvvEEEEvNT_6ParamsE,@function
        .size           _ZN7cutlass13device_kernelINS_4gemm6kernel13GemmUniversalIN4cute5tupleIJiiiiEEENS1_10collective13CollectiveMmaINS1_34MainloopSm90TmaGmmaWarpSpecializedILi7ENS5_IJNS4_1CILi1EEESB_SB_EEENS1_32KernelTmaWarpSpecializedPingpongEEENS5_IJNSA_ILi64EEENSA_ILi128EEESG_EEENS_10bfloat16_tENS5_IJlSB_lEEESI_SJ_NS4_8TiledMMAINS4_8MMA_AtomIJNS4_4SM904GMMA28MMA_64x128x16_F32BF16BF16_SSILNSN_5MajorE0ELSP_0ELNSN_7ScaleInE1ELSQ_1EEEEEENS4_6LayoutISC_NS5_IJNSA_ILi0EEESU_SU_EEEEENS5_IJNS4_10UnderscoreESX_SX_EEEEENS4_13SM90_TMA_LOADENS4_14ComposedLayoutINS4_7SwizzleILi3ELi4ELi3EEENS4_18smem_ptr_flag_bitsILi16EEENST_INS5_IJNSA_ILi8EEESF_EEENS5_IJSF_SB_EEEEEEEvNS4_8identityES10_S1A_vS1B_EENS_8epilogue10collective6detail29Sm90TmaWarpSpecializedAdapterINS1E_15DefaultEpilogueISI_SJ_SJ_NS1D_6thread17LinearCombinationISI_Li1EffLNS1I_9ScaleType4KindE0ELNS_15FloatRoundStyleE2ESI_EENS1_15EpilogueDefaultEEEEEvvEEEEvNT_6ParamsE,(.L_x_203 - _ZN7cutlass13device_kernelINS_4gemm6kernel13GemmUniversalIN4cute5tupleIJiiiiEEENS1_10collective13CollectiveMmaINS1_34MainloopSm90TmaGmmaWarpSpecializedILi7ENS5_IJNS4_1CILi1EEESB_SB_EEENS1_32KernelTmaWarpSpecializedPingpongEEENS5_IJNSA_ILi64EEENSA_ILi128EEESG_EEENS_10bfloat16_tENS5_IJlSB_lEEESI_SJ_NS4_8TiledMMAINS4_8MMA_AtomIJNS4_4SM904GMMA28MMA_64x128x16_F32BF16BF16_SSILNSN_5MajorE0ELSP_0ELNSN_7ScaleInE1ELSQ_1EEEEEENS4_6LayoutISC_NS5_IJNSA_ILi0EEESU_SU_EEEEENS5_IJNS4_10UnderscoreESX_SX_EEEEENS4_13SM90_TMA_LOADENS4_14ComposedLayoutINS4_7SwizzleILi3ELi4ELi3EEENS4_18smem_ptr_flag_bitsILi16EEENST_INS5_IJNSA_ILi8EEESF_EEENS5_IJSF_SB_EEEEEEEvNS4_8identityES10_S1A_vS1B_EENS_8epilogue10collective6detail29Sm90TmaWarpSpecializedAdapterINS1E_15DefaultEpilogueISI_SJ_SJ_NS1D_6thread17LinearCombinationISI_Li1EffLNS1I_9ScaleType4KindE0ELNS_15FloatRoundStyleE2ESI_EENS1_15EpilogueDefaultEEEEEvvEEEEvNT_6ParamsE)
        .other          _ZN7cutlass13device_kernelINS_4gemm6kernel13GemmUniversalIN4cute5tupleIJiiiiEEENS1_10collective13CollectiveMmaINS1_34MainloopSm90TmaGmmaWarpSpecializedILi7ENS5_IJNS4_1CILi1EEESB_SB_EEENS1_32KernelTmaWarpSpecializedPingpongEEENS5_IJNSA_ILi64EEENSA_ILi128EEESG_EEENS_10bfloat16_tENS5_IJlSB_lEEESI_SJ_NS4_8TiledMMAINS4_8MMA_AtomIJNS4_4SM904GMMA28MMA_64x128x16_F32BF16BF16_SSILNSN_5MajorE0ELSP_0ELNSN_7ScaleInE1ELSQ_1EEEEEENS4_6LayoutISC_NS5_IJNSA_ILi0EEESU_SU_EEEEENS5_IJNS4_10UnderscoreESX_SX_EEEEENS4_13SM90_TMA_LOADENS4_14ComposedLayoutINS4_7SwizzleILi3ELi4ELi3EEENS4_18smem_ptr_flag_bitsILi16EEENST_INS5_IJNSA_ILi8EEESF_EEENS5_IJSF_SB_EEEEEEEvNS4_8identityES10_S1A_vS1B_EENS_8epilogue10collective6detail29Sm90TmaWarpSpecializedAdapterINS1E_15DefaultEpilogueISI_SJ_SJ_NS1D_6thread17LinearCombinationISI_Li1EffLNS1I_9ScaleType4KindE0ELNS_15FloatRoundStyleE2ESI_EENS1_15EpilogueDefaultEEEEEvvEEEEvNT_6ParamsE,@"STO_CUDA_ENTRY STV_DEFAULT"
_ZN7cutlass13device_kernelINS_4gemm6kernel13GemmUniversalIN4cute5tupleIJiiiiEEENS1_10collective13CollectiveMmaINS1_34MainloopSm90TmaGmmaWarpSpecializedILi7ENS5_IJNS4_1CILi1EEESB_SB_EEENS1_32KernelTmaWarpSpecializedPingpongEEENS5_IJNSA_ILi64EEENSA_ILi128EEESG_EEENS_10bfloat16_tENS5_IJlSB_lEEESI_SJ_NS4_8TiledMMAINS4_8MMA_AtomIJNS4_4SM904GMMA28MMA_64x128x16_F32BF16BF16_SSILNSN_5MajorE0ELSP_0ELNSN_7ScaleInE1ELSQ_1EEEEEENS4_6LayoutISC_NS5_IJNSA_ILi0EEESU_SU_EEEEENS5_IJNS4_10UnderscoreESX_SX_EEEEENS4_13SM90_TMA_LOADENS4_14ComposedLayoutINS4_7SwizzleILi3ELi4ELi3EEENS4_18smem_ptr_flag_bitsILi16EEENST_INS5_IJNSA_ILi8EEESF_EEENS5_IJSF_SB_EEEEEEEvNS4_8identityES10_S1A_vS1B_EENS_8epilogue10collective6detail29Sm90TmaWarpSpecializedAdapterINS1E_15DefaultEpilogueISI_SJ_SJ_NS1D_6thread17LinearCombinationISI_Li1EffLNS1I_9ScaleType4KindE0ELNS_15FloatRoundStyleE2ESI_EENS1_15EpilogueDefaultEEEEEvvEEEEvNT_6ParamsE:
[----:B------:R-:W0:Y:S02]  /*0000*/  LDC R1, c[0x0][0x28] ;  /* 0x00000a00ff017b82 */ /* 0x000e240000000800 */
[----:B0-----:R-:W-:Y:S01]  /*0010*/  VIADD R1, R1, 0xfffffff8 ;  /* 0xfffffff801017836 */ /* 0x001fe20000000000 */
[----:B------:R-:W0:Y:S01]  /*0020*/  S2R R4, SR_TID.X ;  /* 0x0000000000047919 */ /* 0x000e220000002100 */
[----:B------:R-:W-:Y:S01]  /*0030*/  ELECT P0, URZ, PT ;  /* 0x00000000003f782f */ /* 0x000fe20003800000 */
[----:B------:R-:W-:Y:S01]  /*0040*/  BSSY B0, `(.L_x_0) ;  /* 0x000000f000007945 */ /* 0x000fe20003800000 */
[--C-:B0-----:R-:W-:Y:S02]  /*0050*/  SHF.R.U32.HI R0, RZ, 0x5, R4.reuse ;  /* 0x00000005ff007819 */ /* 0x101fe40000011604 */
[----:B------:R-:W-:-:S03]  /*0060*/  SHF.R.U32.HI R5, RZ, 0x7, R4 ;  /* 0x00000007ff057819 */ /* 0x000fc60000011604 */
[----:B------:R-:W0:Y:S04]  /*0070*/  SHFL.IDX PT, R2, R0, RZ, 0x1f ;  /* 0x00001fff00027589 */ /* 0x000e2800000e0000 */
[----:B------:R1:W2:Y:S01]  /*0080*/  SHFL.IDX PT, R7, R5, RZ, 0x1f ;  /* 0x00001fff05077589 */ /* 0x0002a200000e0000 */
[----:B0-----:R-:W-:-:S13]  /*0090*/  ISETP.NE.OR P0, PT, R2, RZ, !P0 ;  /* 0x000000ff0200720c */ /* 0x001fda0004705670 */
[----:B-12---:R-:W-:Y:S05]  /*00a0*/  @P0 BRA `(.L_x_1) ;  /* 0x0000000000200947 */ /* 0x006fea0003800000 */
[----:B------:R-:W-:Y:S02]  /*00b0*/  ULDC.64 UR4, c[0x0][0x198] ;  /* 0x0000660000047ab9 */ /* 0x000fe40000000a00 */
[----:B------:R-:W-:Y:S02]  /*00c0*/  UIADD3 UR6, UP0, UR4, 0xf0, URZ ;  /* 0x000000f004067890 */ /* 0x000fe4000ff1e03f */
[----:B------:R-:W-:Y:S02]  /*00d0*/  UIADD3 UR4, UP1, UR4, 0x1f0, URZ ;  /* 0x000001f004047890 */ /* 0x000fe4000ff3e03f */
[----:B------:R-:W-:Y:S02]  /*00e0*/  UIADD3.X UR7, URZ, UR5, URZ, UP0, !UPT ;  /* 0x000000053f077290 */ /* 0x000fe400087fe43f */
[----:B------:R-:W-:-:S07]  /*00f0*/  UIADD3.X UR5, URZ, UR5, URZ, UP1, !UPT ;  /* 0x000000053f057290 */ /* 0x000fce0008ffe43f */
[----:B------:R0:W-:Y:S02]  /*0100*/  UTMACCTL.PF [UR6] ;  /* 0x00000000060079b9 */ /* 0x0001e40008040000 */
[----:B------:R0:W-:Y:S02]  /*0110*/  UTMACCTL.PF [UR4] ;  /* 0x00000000040079b9 */ /* 0x0001e40008040000 */
[----:B0-----:R-:W-:Y:S01]  /*0120*/  NOP ;  /* 0x0000000000007918 */ /* 0x001fe20000000000 */
.L_x_1:
[----:B------:R-:W-:Y:S05]  /*0130*/  BSYNC B0 ;  /* 0x0000000000007941 */ /* 0x000fea0003800000 */
.L_x_0:
[----:B------:R-:W0:Y:S02]  /*0140*/  SHFL.IDX PT, R3, R0, RZ, 0x1f ;  /* 0x00001fff00037589 */ /* 0x000e2400000e0000 */
[----:B0-----:R-:W-:-:S13]  /*0150*/  ISETP.NE.AND P0, PT, R3, RZ, PT ;  /* 0x000000ff0300720c */ /* 0x001fda0003f05270 */
[----:B------:R-:W-:Y:S05]  /*0160*/  @P0 BRA `(.L_x_2) ;  /* 0x0000000000700947 */ /* 0x000fea0003800000 */
[----:B------:R-:W0:Y:S01]  /*0170*/  S2UR UR8, SR_CgaCtaId ;  /* 0x00000000000879c3 */ /* 0x000e220000008800 */
[----:B------:R-:W-:Y:S01]  /*0180*/  UMOV UR4, 0x400 ;  /* 0x0000040000047882 */ /* 0x000fe20000000000 */
[----:B------:R-:W-:Y:S01]  /*0190*/  UMOV UR5, 0x1 ;  /* 0x0000000100057882 */ /* 0x000fe20000000000 */
[----:B------:R-:W-:Y:S01]  /*01a0*/  UMOV UR6, 0x80 ;  /* 0x0000008000067882 */ /* 0x000fe20000000000 */
[----:B------:R-:W-:Y:S01]  /*01b0*/  ELECT P0, URZ, PT ;  /* 0x00000000003f782f */ /* 0x000fe20003800000 */
[----:B------:R-:W-:-:S04]  /*01c0*/  UIADD3 UR6, -UR6, 0x100000, URZ ;  /* 0x0010000006067890 */ /* 0x000fc8000fffe13f */
[----:B------:R-:W-:Y:S02]  /*01d0*/  USHF.L.U32 UR7, UR6, 0xb, URZ ;  /* 0x0000000b06077899 */ /* 0x000fe4000800063f */
[----:B------:R-:W-:Y:S02]  /*01e0*/  USHF.L.U32 UR6, UR6, 0x1, URZ ;  /* 0x0000000106067899 */ /* 0x000fe4000800063f */
[----:B0-----:R-:W-:Y:S02]  /*01f0*/  ULEA UR8, UR8, UR4, 0x18 ;  /* 0x0000000408087291 */ /* 0x001fe4000f8ec03f */
[----:B------:R-:W-:-:S04]  /*0200*/  UIADD3 UR4, -UR5, 0x100000, URZ ;  /* 0x0010000005047890 */ /* 0x000fc8000fffe13f */
[----:B------:R-:W-:Y:S02]  /*0210*/  USHF.L.U32 UR5, UR4, 0xb, URZ ;  /* 0x0000000b04057899 */ /* 0x000fe4000800063f */
[----:B------:R-:W-:Y:S01]  /*0220*/  USHF.L.U32 UR4, UR4, 0x1, URZ ;  /* 0x0000000104047899 */ /* 0x000fe2000800063f */
[----:B------:R-:W0:Y:S11]  /*0230*/  FENCE.VIEW.ASYNC.S ;  /* 0x00000000000073c6 */ /* 0x000e360000000000 */
[----:B0-----:R0:W1:Y:S01]  /*0240*/  SYNCS.EXCH.64 URZ, [UR8], UR4 ;  /* 0x00000004083f75b2 */ /* 0x0010620008000100 */
[----:B------:R0:W2:Y:S01]  /*0250*/  SYNCS.EXCH.64 URZ, [UR8+0x38], UR6 ;  /* 0x00003806083f75b2 */ /* 0x0000a20008000100 */
[----:B------:R0:W3:Y:S01]  /*0260*/  SYNCS.EXCH.64 URZ, [UR8+0x8], UR4 ;  /* 0x00000804083f75b2 */ /* 0x0000e20008000100 */
[----:B------:R0:W4:Y:S01]  /*0270*/  SYNCS.EXCH.64 URZ, [UR8+0x40], UR6 ;  /* 0x00004006083f75b2 */ /* 0x0001220008000100 */
[----:B------:R0:W0:Y:S01]  /*0280*/  SYNCS.EXCH.64 URZ, [UR8+0x10], UR4 ;  /* 0x00001004083f75b2 */ /* 0x0000220008000100 */
        /* <DEDUP_REMOVED lines=9> */
[----:B------:R-:W-:Y:S01]  /*0320*/  NOP ;  /* 0x0000000000007918 */ /* 0x000fe20000000000 */
.L_x_2:
[----:B------:R-:W5:Y:S01]  /*0330*/  SHFL.IDX PT, R6, R0, RZ, 0x1f ;  /* 0x00001fff00067589 */ /* 0x000f6200000e0000 */
[----:B------:R-:W-:Y:S01]  /*0340*/  ELECT P0, URZ, PT ;  /* 0x00000000003f782f */ /* 0x000fe20003800000 */
[----:B------:R-:W-:Y:S01]  /*0350*/  NOP ;  /* 0x0000000000007918 */ /* 0x000fe20000000000 */
[----:B------:R-:W-:Y:S01]  /*0360*/  ELECT P1, URZ, PT ;  /* 0x00000000003f782f */ /* 0x000fe20003820000 */
[----:B------:R-:W1:Y:S01]  /*0370*/  SHFL.IDX PT, R3, R0, RZ, 0x1f ;  /* 0x00001fff00037589 */ /* 0x000e6200000e0000 */
[----:B0-----:R-:W-:Y:S01]  /*0380*/  UMOV UR4, 0x20 ;  /* 0x0000002000047882 */ /* 0x001fe20000000000 */
[----:B------:R-:W-:Y:S01]  /*0390*/  UMOV UR11, 0x80 ;  /* 0x00000080000b7882 */ /* 0x000fe20000000000 */
[----:B------:R-:W-:Y:S01]  /*03a0*/  NOP ;  /* 0x0000000000007918 */ /* 0x000fe20000000000 */
[----:B------:R-:W0:Y:S01]  /*03b0*/  SHFL.IDX PT, R5, R5, RZ, 0x1f ;  /* 0x00001fff05057589 */ /* 0x000e2200000e0000 */
[C---:B------:R-:W-:Y:S01]  /*03c0*/  VIADD R31, R7.reuse, 0xffffffff ;  /* 0xffffffff071f7836 */ /* 0x040fe20000000000 */
[----:B------:R-:W-:Y:S01]  /*03d0*/  ULDC.64 UR36, c[0x0][0x208] ;  /* 0x0000820000247ab9 */ /* 0x000fe20000000a00 */
[----:B------:R-:W-:-:S03]  /*03e0*/  ISETP.NE.AND P2, PT, R7, RZ, PT ;  /* 0x000000ff0700720c */ /* 0x000fc60003f45270 */
[----:B------:R-:W-:Y:S02]  /*03f0*/  ISETP.GE.U32.AND P3, PT, R31, 0x2, PT ;  /* 0x000000021f00780c */ /* 0x000fe40003f66070 */
[----:B-----5:R-:W-:Y:S02]  /*0400*/  ISETP.NE.OR P0, PT, R6, RZ, !P0 ;  /* 0x000000ff0600720c */ /* 0x020fe40004705670 */
[----:B-1----:R-:W-:Y:S02]  /*0410*/  ISETP.NE.OR P1, PT, R3, RZ, !P1 ;  /* 0x000000ff0300720c */ /* 0x002fe40004f25670 */
[----:B------:R-:W-:Y:S02]  /*0420*/  SHF.R.S32.HI R3, RZ, 0x1f, R2 ;  /* 0x0000001fff037819 */ /* 0x000fe40000011402 */
[----:B0-----:R-:W-:Y:S02]  /*0430*/  R2UR UR43, R5 ;  /* 0x00000000052b72ca */ /* 0x001fe400000e0000 */
[----:B------:R-:W-:-:S05]  /*0440*/  LEA.HI R3, R3, R2, RZ, 0x2 ;  /* 0x0000000203037211 */ /* 0x000fca00078f10ff */
[----:B------:R-:W-:Y:S01]  /*0450*/  VOTEU.ALL UP0, P0 ;  /* 0x00000000003f7886 */ /* 0x000fe20000000000 */
[----:B------:R-:W-:Y:S01]  /*0460*/  LOP3.LUT R3, R3, 0xfffffffc, RZ, 0xc0, !PT ;  /* 0xfffffffc03037812 */ /* 0x000fe200078ec0ff */
[----:B------:R-:W-:-:S03]  /*0470*/  VOTEU.ALL UP1, P1 ;  /* 0x00000000003f7886 */ /* 0x000fc60000820000 */
[----:B------:R-:W0:Y:S01]  /*0480*/  @!UP0 S2UR UR7, SR_CgaCtaId ;  /* 0x00000000000789c3 */ /* 0x000e220000008800 */
[----:B------:R-:W-:Y:S01]  /*0490*/  @!UP0 UMOV UR6, 0x400 ;  /* 0x0000040000068882 */ /* 0x000fe20000000000 */
[----:B------:R-:W-:-:S04]  /*04a0*/  @!UP0 UIADD3 UR4, -UR4, 0x100000, URZ ;  /* 0x0010000004048890 */ /* 0x000fc8000fffe13f */
[----:B------:R-:W-:Y:S02]  /*04b0*/  @!UP0 USHF.L.U32 UR5, UR4, 0xb, URZ ;  /* 0x0000000b04058899 */ /* 0x000fe4000800063f */
[----:B------:R-:W-:Y:S01]  /*04c0*/  @!UP0 USHF.L.U32 UR4, UR4, 0x1, URZ ;  /* 0x0000000104048899 */ /* 0x000fe2000800063f */
[----:B------:R-:W-:Y:S01]  /*04d0*/  IMAD.IADD R14, R2, 0x1, -R3 ;  /* 0x00000001020e7824 */ /* 0x000fe200078e0a03 */
[----:B------:R-:W-:Y:S01]  /*04e0*/  @!UP1 UMOV UR9, 0x400 ;  /* 0x0000040000099882 */ /* 0x000fe20000000000 */
[----:B------:R-:W-:Y:S01]  /*04f0*/  VOTEU.ALL UP2, P1 ;  /* 0x00000000003f7886 */ /* 0x000fe20000840000 */
[----:B------:R-:W-:Y:S01]  /*0500*/  VOTEU.ALL UP3, P1 ;  /* 0x00000000003f7886 */ /* 0x000fe20000860000 */
[----:B------:R-:W-:Y:S01]  /*0510*/  VOTEU.ALL UP4, P1 ;  /* 0x00000000003f7886 */ /* 0x000fe20000880000 */
[----:B------:R-:W1:Y:S01]  /*0520*/  @!UP1 S2UR UR10, SR_CgaCtaId ;  /* 0x00000000000a99c3 */ /* 0x000e620000008800 */
[----:B------:R-:W-:Y:S01]  /*0530*/  VOTEU.ALL UP5, P1 ;  /* 0x00000000003f7886 */ /* 0x000fe200008a0000 */
[----:B------:R-:W-:-:S04]  /*0540*/  SHF.R.S32.HI R3, RZ, 0x1f, R4 ;  /* 0x0000001fff037819 */ /* 0x000fc80000011404 */
[----:B------:R-:W-:-:S04]  /*0550*/  LEA.HI R3, R3, R4, RZ, 0x7 ;  /* 0x0000000403037211 */ /* 0x000fc800078f38ff */
[----:B------:R-:W-:-:S05]  /*0560*/  LOP3.LUT R3, R3, 0xffffff80, RZ, 0xc0, !PT ;  /* 0xffffff8003037812 */ /* 0x000fca00078ec0ff */
[----:B------:R-:W-:Y:S01]  /*0570*/  IMAD.IADD R5, R4, 0x1, -R3 ;  /* 0x0000000104057824 */ /* 0x000fe200078e0a03 */
[----:B0-----:R-:W-:Y:S02]  /*0580*/  @!UP0 ULEA UR8, UR7, UR6, 0x18 ;  /* 0x0000000607088291 */ /* 0x001fe4000f8ec03f */
[----:B------:R-:W-:-:S04]  /*0590*/  @!UP1 UIADD3 UR6, -UR11, 0x100000, URZ ;  /* 0x001000000b069890 */ /* 0x000fc8000fffe13f */
[----:B------:R-:W-:Y:S02]  /*05a0*/  @!UP1 USHF.L.U32 UR7, UR6, 0xb, URZ ;  /* 0x0000000b06079899 */ /* 0x000fe4000800063f */
[----:B------:R-:W-:Y:S01]  /*05b0*/  @!UP1 USHF.L.U32 UR6, UR6, 0x1, URZ ;  /* 0x0000000106069899 */ /* 0x000fe2000800063f */
[----:B------:R-:W-:Y:S01]  /*05c0*/  VOTEU.ALL UP0, P0 ;  /* 0x00000000003f7886 */ /* 0x000fe20000000000 */
[----:B-1----:R-:W-:Y:S01]  /*05d0*/  @!UP1 ULEA UR9, UR10, UR9, 0x18 ;  /* 0x000000090a099291 */ /* 0x002fe2000f8ec03f */
[----:B------:R-:W-:Y:S02]  /*05e0*/  VOTEU.ALL UP1, P0 ;  /* 0x00000000003f7886 */ /* 0x000fe40000020000 */
[----:B------:R-:W-:Y:S01]  /*05f0*/  ULDC.64 UR10, c[0x0][0x598] ;  /* 0x00016600000a7ab9 */ /* 0x000fe20000000a00 */
[----:B------:R-:W-:Y:S01]  /*0600*/  ISETP.NE.AND P0, PT, R14, 0x3, PT ;  /* 0x000000030e00780c */ /* 0x000fe20003f05270 */
[----:B------:R-:W0:Y:S02]  /*0610*/  FENCE.VIEW.ASYNC.S ;  /* 0x00000000000073c6 */ /* 0x000e240000000000 */
[----:B0-----:R0:W2:Y:S01]  /*0620*/  @!UP0 SYNCS.EXCH.64 URZ, [UR8+0xa0], UR4 ;  /* 0x0000a004083f85b2 */ /* 0x0010a20008000100 */
[----:B------:R-:W-:-:S02]  /*0630*/  ISETP.NE.U32.AND P1, PT, RZ, UR10, PT ;  /* 0x0000000aff007c0c */ /* 0x000fc4000bf25070 */
[----:B------:R-:W-:Y:S02]  /*0640*/  ISETP.EQ.OR P0, PT, R14, RZ, !P0 ;  /* 0x000000ff0e00720c */ /* 0x000fe40004702670 */
[----:B------:R-:W-:Y:S02]  /*0650*/  ISETP.NE.AND.EX P1, PT, RZ, UR11, PT, P1 ;  /* 0x0000000bff007c0c */ /* 0x000fe4000bf25310 */
[----:B------:R-:W-:-:S04]  /*0660*/  ISETP.EQ.AND P0, PT, R7, RZ, P0 ;  /* 0x000000ff0700720c */ /* 0x000fc80000702270 */
[----:B------:R-:W-:-:S04]  /*0670*/  SEL R23, RZ, 0x1, !P0 ;  /* 0x00000001ff177807 */ /* 0x000fc80004000000 */
[----:B------:R-:W-:Y:S01]  /*0680*/  SEL R23, R23, 0x2, P3 ;  /* 0x0000000217177807 */ /* 0x000fe20001800000 */
[----:B------:R0:W2:Y:S01]  /*0690*/  @!UP1 SYNCS.EXCH.64 URZ, [UR8+0xa8], UR4 ;  /* 0x0000a804083f95b2 */ /* 0x0000a20008000100 */
[----:B------:R-:W-:Y:S01]  /*06a0*/  NOP ;  /* 0x0000000000007918 */ /* 0x000fe20000000000 */
[----:B------:R0:W2:Y:S01]  /*06b0*/  @!UP2 SYNCS.EXCH.64 URZ, [UR9+0x80], UR6 ;  /* 0x00008006093fa5b2 */ /* 0x0000a20008000100 */
[----:B------:R0:W2:Y:S01]  /*06c0*/  @!UP3 SYNCS.EXCH.64 URZ, [UR9+0x88], UR6 ;  /* 0x00008806093fb5b2 */ /* 0x0000a20008000100 */
[----:B------:R0:W2:Y:S01]  /*06d0*/  @!UP4 SYNCS.EXCH.64 URZ, [UR9+0x90], UR6 ;  /* 0x00009006093fc5b2 */ /* 0x0000a20008000100 */
[----:B------:R0:W2:Y:S01]  /*06e0*/  @!UP5 SYNCS.EXCH.64 URZ, [UR9+0x98], UR6 ;  /* 0x00009806093fd5b2 */ /* 0x0000a20008000100 */
[----:B------:R-:W-:Y:S01]  /*06f0*/  NOP ;  /* 0x0000000000007918 */ /* 0x000fe20000000000 */
[----:B--234-:R-:W-:Y:S06]  /*0700*/  BAR.SYNC.DEFER_BLOCKING 0x0 ;  /* 0x0000000000007b1d */ /* 0x01cfec0000010000 */
[----:B0-----:R-:W-:Y:S05]  /*0710*/  @!P1 BRA `(.L_x_3) ;  /* 0x00000000001c9947 */ /* 0x001fea0003800000 */
[----:B------:R-:W0:Y:S02]  /*0720*/  LDC.64 R2, c[0x0][0x598] ;  /* 0x00016600ff027b82 */ /* 0x000e240000000a00 */
[----:B0-----:R-:W2:Y:S02]  /*0730*/  LDG.E.64 R2, desc[UR36][R2.64] ;  /* 0x0000002402027981 */ /* 0x001ea4000c1e1b00 */
[----:B--2---:R-:W-:-:S04]  /*0740*/  ISETP.NE.U32.AND P0, PT, R2, RZ, PT ;  /* 0x000000ff0200720c */ /* 0x004fc80003f05070 */
[----:B------:R-:W-:-:S13]  /*0750*/  ISETP.NE.AND.EX P0, PT, R3, RZ, PT, P0 ;  /* 0x000000ff0300720c */ /* 0x000fda0003f05300 */
[----:B------:R-:W-:Y:S05]  /*0760*/  @!P0 BRA `(.L_x_3) ;  /* 0x0000000000088947 */ /* 0x000fea0003800000 */
[----:B------:R1:W5:Y:S01]  /*0770*/  LD.E R88, desc[UR36][R2.64] ;  /* 0x0000002402587980 */ /* 0x000362000c101900 */
[----:B------:R-:W-:Y:S05]  /*0780*/  BRA `(.L_x_4) ;  /* 0x0000000000247947 */ /* 0x000fea0003800000 */
.L_x_3:
[----:B------:R-:W-:Y:S02]  /*0790*/  ULDC.64 UR4, c[0x0][0x588] ;  /* 0x0001620000047ab9 */ /* 0x000fe40000000a00 */
[----:B------:R-:W-:-:S04]  /*07a0*/  ISETP.NE.U32.AND P0, PT, RZ, UR4, PT ;  /* 0x00000004ff007c0c */ /* 0x000fc8000bf05070 */
[----:B------:R-:W-:-:S13]  /*07b0*/  ISETP.NE.AND.EX P0, PT, RZ, UR5, PT, P0 ;  /* 0x00000005ff007c0c */ /* 0x000fda000bf05300 */
[----:B------:R-:W-:Y:S05]  /*07c0*/  @!P0 BRA `(.L_x_5) ;  /* 0x00000000000c8947 */ /* 0x000fea0003800000 */
[----:B------:R-:W0:Y:S02]  /*07d0*/  LDC.64 R88, c[0x0][0x588] ;  /* 0x00016200ff587b82 */ /* 0x000e240000000a00 */
[----:B0-----:R0:W5:Y:S01]  /*07e0*/  LDG.E R88, desc[UR36][R88.64] ;  /* 0x0000002458587981 */ /* 0x001162000c1e1900 */
[----:B------:R-:W-:Y:S05]  /*07f0*/  BRA `(.L_x_4) ;  /* 0x0000000000087947 */ /* 0x000fea0003800000 */
.L_x_5:
[----:B------:R-:W-:Y:S02]  /*0800*/  ULDC UR4, c[0x0][0x580] ;  /* 0x0001600000047ab9 */ /* 0x000fe40000000800 */
[----:B------:R-:W-:-:S07]  /*0810*/  IMAD.U32 R88, RZ, RZ, UR4 ;  /* 0x00000004ff587e24 */ /* 0x000fce000f8e00ff */
.L_x_4:
[----:B------:R-:W-:Y:S02]  /*0820*/  ULDC.64 UR4, c[0x0][0x5a0] ;  /* 0x0001680000047ab9 */ /* 0x000fe40000000a00 */
[----:B------:R-:W-:-:S04]  /*0830*/  ISETP.NE.U32.AND P0, PT, RZ, UR4, PT ;  /* 0x00000004ff007c0c */ /* 0x000fc8000bf05070 */
[----:B------:R-:W-:-:S13]  /*0840*/  ISETP.NE.AND.EX P0, PT, RZ, UR5, PT, P0 ;  /* 0x00000005ff007c0c */ /* 0x000fda000bf05300 */
[----:B------:R-:W-:Y:S05]  /*0850*/  @!P0 BRA `(.L_x_6) ;  /* 0x00000000001c8947 */ /* 0x000fea0003800000 */
[----:B-1----:R-:W1:Y:S02]  /*0860*/  LDC.64 R2, c[0x0][0x5a0] ;  /* 0x00016800ff027b82 */ /* 0x002e640000000a00 */
[----:B-1----:R-:W2:Y:S02]  /*0870*/  LDG.E.64 R2, desc[UR36][R2.64] ;  /* 0x0000002402027981 */ /* 0x002ea4000c1e1b00 */
[----:B--2---:R-:W-:-:S04]  /*0880*/  ISETP.NE.U32.AND P0, PT, R2, RZ, PT ;  /* 0x000000ff0200720c */ /* 0x004fc80003f05070 */
[----:B------:R-:W-:-:S13]  /*0890*/  ISETP.NE.AND.EX P0, PT, R3, RZ, PT, P0 ;  /* 0x000000ff0300720c */ /* 0x000fda0003f05300 */
[----:B------:R-:W-:Y:S05]  /*08a0*/  @!P0 BRA `(.L_x_6) ;  /* 0x0000000000088947 */ /* 0x000fea0003800000 */
[----:B0-----:R2:W5:Y:S01]  /*08b0*/  LD.E R89, desc[UR36][R2.64] ;  /* 0x0000002402597980 */ /* 0x001562000c101900 */
[----:B------:R-:W-:Y:S05]  /*08c0*/  BRA `(.L_x_7) ;  /* 0x0000000000247947 */ /* 0x000fea0003800000 */
.L_x_6:
[----:B------:R-:W-:Y:S02]  /*08d0*/  ULDC.64 UR4, c[0x0][0x590] ;  /* 0x0001640000047ab9 */ /* 0x000fe40000000a00 */
[----:B------:R-:W-:-:S04]  /*08e0*/  ISETP.NE.U32.AND P0, PT, RZ, UR4, PT ;  /* 0x00000004ff007c0c */ /* 0x000fc8000bf05070 */
[----:B------:R-:W-:-:S13]  /*08f0*/  ISETP.NE.AND.EX P0, PT, RZ, UR5, PT, P0 ;  /* 0x00000005ff007c0c */ /* 0x000fda000bf05300 */
[----:B------:R-:W-:Y:S05]  /*0900*/  @!P0 BRA `(.L_x_8) ;  /* 0x00000000000c8947 */ /* 0x000fea0003800000 */
[----:B-1----:R-:W0:Y:S02]  /*0910*/  LDC.64 R2, c[0x0][0x590] ;  /* 0x00016400ff027b82 */ /* 0x002e240000000a00 */
[----:B0-----:R0:W5:Y:S01]  /*0920*/  LDG.E R89, desc[UR36][R2.64] ;  /* 0x0000002402597981 */ /* 0x001162000c1e1900 */
[----:B------:R-:W-:Y:S05]  /*0930*/  BRA `(.L_x_7) ;  /* 0x0000000000087947 */ /* 0x000fea0003800000 */
.L_x_8:
[----:B------:R-:W-:Y:S02]  /*0940*/  ULDC UR4, c[0x0][0x584] ;  /* 0x0001610000047ab9 */ /* 0x000fe40000000800 */
[----:B0-----:R-:W-:-:S07]  /*0950*/  IMAD.U32 R89, RZ, RZ, UR4 ;  /* 0x00000004ff597e24 */ /* 0x001fce000f8e00ff */
.L_x_7:
[----:B012---:R-:W0:Y:S01]  /*0960*/  LDC R2, c[0x0][0x65c] ;  /* 0x00019700ff027b82 */ /* 0x007e220000000800 */
[----:B------:R-:W1:Y:S01]  /*0970*/  S2R R15, SR_CTAID.Y ;  /* 0x00000000000f7919 */ /* 0x000e620000002600 */
[----:B------:R-:W-:Y:S01]  /*0980*/  ULDC UR6, c[0x0][0x28c] ;  /* 0x0000a30000067ab9 */ /* 0x000fe20000000800 */
[----:B------:R-:W-:Y:S01]  /*0990*/  ISETP.NE.AND P0, PT, R7, 0x2, PT ;  /* 0x000000020700780c */ /* 0x000fe20003f05270 */
[----:B------:R-:W-:Y:S01]  /*09a0*/  UIADD3 UR6, UR6, 0x7f, URZ ;  /* 0x0000007f06067890 */ /* 0x000fe2000fffe03f */
[----:B------:R-:W2:Y:S01]  /*09b0*/  S2R R6, SR_CTAID.X ;  /* 0x0000000000067919 */ /* 0x000ea20000002500 */
[----:B------:R-:W-:Y:S01]  /*09c0*/  UMOV UR38, URZ ;  /* 0x0000003f00267c82 */ /* 0x000fe20008000000 */
[----:B------:R-:W-:Y:S01]  /*09d0*/  UMOV UR39, URZ ;  /* 0x0000003f00277c82 */ /* 0x000fe20008000000 */
[----:B------:R-:W-:Y:S01]  /*09e0*/  USHF.R.S32.HI UR7, URZ, 0x1f, UR6 ;  /* 0x0000001f3f077899 */ /* 0x000fe20008011406 */
[----:B------:R-:W-:-:S03]  /*09f0*/  ULDC.64 UR8, c[0x0][0x650] ;  /* 0x0001940000087ab9 */ /* 0x000fc60000000a00 */
[----:B------:R-:W-:-:S04]  /*0a00*/  ULEA.HI UR7, UR7, UR6, URZ, 0x7 ;  /* 0x0000000607077291 */ /* 0x000fc8000f8f383f */
[----:B------:R-:W-:Y:S01]  /*0a10*/  USHF.R.S32.HI UR40, URZ, 0x7, UR7 ;  /* 0x000000073f287899 */ /* 0x000fe20008011407 */
[----:B0-----:R-:W-:-:S13]  /*0a20*/  ISETP.NE.AND P1, PT, R2, 0x1, PT ;  /* 0x000000010200780c */ /* 0x001fda0003f25270 */
[----:B------:R-:W2:Y:S01]  /*0a30*/  @P1 LDC R17, c[0x0][0x10] ;  /* 0x00000400ff111b82 */ /* 0x000ea20000000800 */
[----:B-1----:R-:W-:Y:S02]  /*0a40*/  @P1 IMAD.MOV.U32 R8, RZ, RZ, R15 ;  /* 0x000000ffff081224 */ /* 0x002fe400078e000f */
[----:B------:R-:W-:Y:S02]  /*0a50*/  @P1 IMAD.MOV.U32 R9, RZ, RZ, RZ ;  /* 0x000000ffff091224 */ /* 0x000fe400078e00ff */
[----:B------:R-:W-:-:S03]  /*0a60*/  @P1 IMAD.MOV.U32 R7, RZ, RZ, RZ ;  /* 0x000000ffff071224 */ /* 0x000fc600078e00ff */
[----:B------:R-:W0:Y:S01]  /*0a70*/  @!P1 LDC R3, c[0x0][0xc] ;  /* 0x00000300ff039b82 */ /* 0x000e220000000800 */
[----:B------:R-:W-:Y:S01]  /*0a80*/  ULDC UR4, c[0x0][0xc] ;  /* 0x0000030000047ab9 */ /* 0x000fe20000000800 */
[----:B------:R-:W-:Y:S02]  /*0a90*/  ULDC UR5, c[0x0][0x10] ;  /* 0x0000040000057ab9 */ /* 0x000fe40000000800 */
[----:B------:R-:W-:-:S04]  /*0aa0*/  UIMAD.WIDE.U32 UR4, UR4, UR5, URZ ;  /* 0x00000005040472a5 */ /* 0x000fc8000f8e003f */
[----:B------:R-:W1:Y:S01]  /*0ab0*/  LDC R0, c[0x0][0x14] ;  /* 0x00000500ff007b82 */ /* 0x000e620000000800 */
[----:B--2---:R-:W-:-:S04]  /*0ac0*/  @P1 IMAD.WIDE.U32 R16, R6, R17, R8 ;  /* 0x0000001106101225 */ /* 0x004fc800078e0008 */
[----:B------:R-:W-:Y:S02]  /*0ad0*/  @P1 IMAD.IADD R17, R17, 0x1, R7 ;  /* 0x0000000111111824 */ /* 0x000fe400078e0207 */
[----:B------:R-:W-:Y:S02]  /*0ae0*/  IMAD.MOV.U32 R7, RZ, RZ, RZ ;  /* 0x000000ffff077224 */ /* 0x000fe400078e00ff */
[----:B0-----:R-:W-:-:S04]  /*0af0*/  @!P1 IMAD.WIDE.U32 R8, R3, R15, R6 ;  /* 0x0000000f03089225 */ /* 0x001fc800078e0006 */
[----:B------:R-:W-:Y:S02]  /*0b00*/  @!P1 IMAD.MOV.U32 R16, RZ, RZ, R8 ;  /* 0x000000ffff109224 */ /* 0x000fe400078e0008 */
[----:B-1----:R-:W-:-:S04]  /*0b10*/  IMAD.WIDE.U32 R10, R0, UR4, RZ ;  /* 0x00000004000a7c25 */ /* 0x002fc8000f8e00ff */
[----:B------:R-:W-:Y:S01]  /*0b20*/  IMAD R3, R0, UR5, RZ ;  /* 0x0000000500037c24 */ /* 0x000fe2000f8e02ff */
[----:B------:R0:W-:Y:S01]  /*0b30*/  STL.64 [R1], R10 ;  /* 0x0000000a01007387 */ /* 0x0001e20000100a00 */
[----:B------:R-:W-:Y:S02]  /*0b40*/  @!P1 IMAD.MOV.U32 R17, RZ, RZ, R9 ;  /* 0x000000ffff119224 */ /* 0x000fe400078e0009 */
[----:B------:R-:W-:Y:S01]  /*0b50*/  IMAD.IADD R0, R11, 0x1, R3 ;  /* 0x000000010b007824 */ /* 0x000fe200078e0203 */
[----:B------:R-:W-:Y:S06]  /*0b60*/  @P0 BRA `(.L_x_9) ;  /* 0x0000000000280947 */ /* 0x000fec0003800000 */
[----:B------:R-:W-:Y:S01]  /*0b70*/  UIMAD.WIDE.U32 UR4, UR40, 0x24924925, URZ ;  /* 0x24924925280478a5 */ /* 0x000fe2000f8e003f */
[----:B------:R-:W-:Y:S01]  /*0b80*/  IADD3 R16, P0, R16, R10, RZ ;  /* 0x0000000a10107210 */ /* 0x000fe20007f1e0ff */
[----:B------:R-:W-:Y:S02]  /*0b90*/  UISETP.GE.U32.AND UP0, UPT, UR40, 0x7, UPT ;  /* 0x000000072800788c */ /* 0x000fe4000bf06070 */
[----:B------:R-:W-:Y:S02]  /*0ba0*/  UIADD3 UR4, -UR5, UR40, URZ ;  /* 0x0000002805047290 */ /* 0x000fe4000fffe13f */
[----:B------:R-:W-:Y:S01]  /*0bb0*/  IMAD.X R17, R0, 0x1, R17, P0 ;  /* 0x0000000100117824 */ /* 0x000fe200000e0611 */
[----:B------:R-:W-:Y:S01]  /*0bc0*/  UMOV UR39, URZ ;  /* 0x0000003f00277c82 */ /* 0x000fe20008000000 */
[----:B------:R-:W-:-:S04]  /*0bd0*/  ULEA.HI UR4, UR4, UR5, URZ, 0x1f ;  /* 0x0000000504047291 */ /* 0x000fc8000f8ff83f */
[----:B------:R-:W-:-:S04]  /*0be0*/  USHF.R.U32.HI UR4, URZ, 0x2, UR4 ;  /* 0x000000023f047899 */ /* 0x000fc80008011604 */
[----:B------:R-:W-:Y:S02]  /*0bf0*/  @UP0 ULOP3.LUT UR39, UR4, 0x1, URZ, 0xc0, !UPT ;  /* 0x0000000104270892 */ /* 0x000fe4000f8ec03f */
[----:B------:R-:W-:-:S12]  /*0c00*/  UIMAD UR38, UR4, -0x7, UR40 ;  /* 0xfffffff9042678a4 */ /* 0x000fd8000f8e0228 */
.L_x_9:
[----:B------:R-:W-:Y:S01]  /*0c10*/  ISETP.GE.U32.AND P0, PT, R16, UR8, PT ;  /* 0x0000000810007c0c */ /* 0x000fe2000bf06070 */
[----:B------:R-:W-:Y:S01]  /*0c20*/  IMAD.MOV.U32 R22, RZ, RZ, -0x1 ;  /* 0xffffffffff167424 */ /* 0x000fe200078e00ff */
[----:B------:R-:W-:Y:S01]  /*0c30*/  PRMT R3, RZ, 0x7610, R3 ;  /* 0x00007610ff037816 */ /* 0x000fe20000000003 */
[----:B------:R-:W-:Y:S01]  /*0c40*/  IMAD.MOV.U32 R18, RZ, RZ, -0x1 ;  /* 0xffffffffff127424 */ /* 0x000fe200078e00ff */
[----:B------:R-:W-:Y:S01]  /*0c50*/  ISETP.GE.U32.AND.EX P0, PT, R17, UR9, PT, P0 ;  /* 0x0000000911007c0c */ /* 0x000fe2000bf06100 */
[----:B------:R-:W-:-:S12]  /*0c60*/  IMAD.MOV.U32 R19, RZ, RZ, -0x1 ;  /* 0xffffffffff137424 */ /* 0x000fd800078e00ff */
[----:B------:R-:W-:Y:S05]  /*0c70*/  @P0 BRA `(.L_x_10) ;  /* 0x0000000400580947 */ /* 0x000fea0003800000 */
[----:B------:R-:W1:Y:S01]  /*0c80*/  LDC.64 R20, c[0x0][0x628] ;  /* 0x00018a00ff147b82 */ /* 0x000e620000000a00 */
[----:B------:R-:W-:Y:S02]  /*0c90*/  IMAD.MOV.U32 R8, RZ, RZ, R16 ;  /* 0x000000ffff087224 */ /* 0x000fe400078e0010 */
[----:B------:R-:W-:-:S05]  /*0ca0*/  IMAD.MOV.U32 R9, RZ, RZ, R17 ;  /* 0x000000ffff097224 */ /* 0x000fca00078e0011 */
[----:B------:R-:W2:Y:S08]  /*0cb0*/  LDC R18, c[0x0][0x630] ;  /* 0x00018c00ff127b82 */ /* 0x000eb00000000800 */
[----:B------:R-:W3:Y:S01]  /*0cc0*/  LDC.64 R24, c[0x0][0x620] ;  /* 0x00018800ff187b82 */ /* 0x000ee20000000a00 */
[----:B-1----:R-:W-:-:S04]  /*0cd0*/  ISETP.NE.U32.AND P0, PT, R20, RZ, PT ;  /* 0x000000ff1400720c */ /* 0x002fc80003f05070 */
[----:B------:R-:W-:-:S13]  /*0ce0*/  ISETP.NE.AND.EX P0, PT, R21, RZ, PT, P0 ;  /* 0x000000ff1500720c */ /* 0x000fda0003f05300 */
[----:B--23--:R-:W-:Y:S05]  /*0cf0*/  @!P0 BRA `(.L_x_11) ;  /* 0x0000000000288947 */ /* 0x00cfea0003800000 */
[----:B------:R-:W1:Y:S02]  /*0d00*/  LDC R3, c[0x0][0x634] ;  /* 0x00018d00ff037b82 */ /* 0x000e640000000800 */
[----:B-1----:R-:W-:-:S05]  /*0d10*/  IADD3 R3, P0, R16, R3, RZ ;  /* 0x0000000310037210 */ /* 0x002fca0007f1e0ff */
[----:B------:R-:W-:-:S04]  /*0d20*/  IMAD.X R19, RZ, RZ, R17, P0 ;  /* 0x000000ffff137224 */ /* 0x000fc800000e0611 */
[----:B------:R-:W-:-:S04]  /*0d30*/  IMAD.WIDE.U32 R8, R19, R20, RZ ;  /* 0x0000001413087225 */ /* 0x000fc800078e00ff */
[----:B0-----:R-:W-:-:S04]  /*0d40*/  IMAD.WIDE.U32 R10, P0, R3, R21, R8 ;  /* 0x00000015030a7225 */ /* 0x001fc80007800008 */
[----:B------:R-:W-:-:S04]  /*0d50*/  IMAD.WIDE.U32 R8, R3, R20, RZ ;  /* 0x0000001403087225 */ /* 0x000fc800078e00ff */
[----:B------:R-:W-:Y:S01]  /*0d60*/  IMAD.X R13, RZ, RZ, RZ, P0 ;  /* 0x000000ffff0d7224 */ /* 0x000fe200000e06ff */
[----:B------:R-:W-:Y:S01]  /*0d70*/  IADD3 RZ, P0, R9, R10, RZ ;  /* 0x0000000a09ff7210 */ /* 0x000fe20007f1e0ff */
[----:B------:R-:W-:-:S04]  /*0d80*/  IMAD.MOV.U32 R12, RZ, RZ, R11 ;  /* 0x000000ffff0c7224 */ /* 0x000fc800078e000b */
[----:B------:R-:W-:-:S08]  /*0d90*/  IMAD.WIDE.U32.X R8, R19, R21, R12, P0 ;  /* 0x0000001513087225 */ /* 0x000fd000000e040c */
.L_x_11:
[-CC-:B------:R-:W-:Y:S01]  /*0da0*/  SHF.R.U64 R30, R8, R18.reuse, R9.reuse ;  /* 0x00000012081e7219 */ /* 0x180fe20000001209 */
[----:B------:R-:W1:Y:S01]  /*0db0*/  LDC R12, c[0x0][0x618] ;  /* 0x00018600ff0c7b82 */ /* 0x000e620000000800 */
[----:B------:R-:W-:Y:S01]  /*0dc0*/  SHF.R.U32.HI R7, RZ, R18, R9 ;  /* 0x00000012ff077219 */ /* 0x000fe20000011609 */
[----:B------:R-:W-:Y:S01]  /*0dd0*/  ULDC UR4, c[0x0][0x150] ;  /* 0x0000540000047ab9 */ /* 0x000fe20000000800 */
[----:B0-----:R-:W-:Y:S02]  /*0de0*/  IADD3 R11, P0, RZ, -R30, RZ ;  /* 0x8000001eff0b7210 */ /* 0x001fe40007f1e0ff */
[----:B------:R-:W-:-:S03]  /*0df0*/  I2FP.F32.U32 R3, R6 ;  /* 0x0000000600037245 */ /* 0x000fc60000201000 */
[----:B------:R-:W0:Y:S01]  /*0e00*/  LDC.64 R26, c[0x0][0x640] ;  /* 0x00019000ff1a7b82 */ /* 0x000e220000000a00 */
[----:B------:R-:W-:Y:S02]  /*0e10*/  IMAD.X R13, RZ, RZ, ~R7, P0 ;  /* 0x000000ffff0d7224 */ /* 0x000fe400000e0e07 */
[----:B------:R-:W-:Y:S01]  /*0e20*/  FMUL R3, R3, UR4 ;  /* 0x0000000403037c20 */ /* 0x000fe20008400000 */
[----:B------:R-:W-:Y:S01]  /*0e30*/  IMAD.WIDE.U32 R8, R11, R24, R16 ;  /* 0x000000180b087225 */ /* 0x000fe200078e0010 */
[----:B------:R-:W-:-:S03]  /*0e40*/  ULDC UR4, c[0x0][0x154] ;  /* 0x0000550000047ab9 */ /* 0x000fc60000000800 */
[----:B------:R-:W-:Y:S01]  /*0e50*/  IMAD R10, R13, R24, RZ ;  /* 0x000000180d0a7224 */ /* 0x000fe200078e02ff */
[----:B------:R-:W2:Y:S01]  /*0e60*/  LDC R7, c[0x0][0x144] ;  /* 0x00005100ff077b82 */ /* 0x000ea20000000800 */
[----:B------:R-:W3:Y:S02]  /*0e70*/  F2I.U32.TRUNC.NTZ R3, R3 ;  /* 0x0000000300037305 */ /* 0x000ee4000020f000 */
[----:B------:R-:W-:-:S04]  /*0e80*/  IMAD R11, R11, R25, R10 ;  /* 0x000000190b0b7224 */ /* 0x000fc800078e020a */
[----:B------:R-:W-:Y:S01]  /*0e90*/  IMAD.IADD R9, R9, 0x1, R11 ;  /* 0x0000000109097824 */ /* 0x000fe200078e020b */
[----:B------:R-:W4:Y:S01]  /*0ea0*/  LDC R18, c[0x0][0x608] ;  /* 0x00018200ff127b82 */ /* 0x000f220000000800 */
[----:B------:R-:W-:-:S03]  /*0eb0*/  IMAD.MOV.U32 R11, RZ, RZ, -0x1 ;  /* 0xffffffffff0b7424 */ /* 0x000fc600078e00ff */
[-C--:B-1----:R-:W-:Y:S02]  /*0ec0*/  SHF.R.U64 R22, R8, R12.reuse, R9 ;  /* 0x0000000c08167219 */ /* 0x082fe40000001209 */
[----:B------:R-:W-:Y:S02]  /*0ed0*/  I2FP.F32.U32 R8, R15 ;  /* 0x0000000f00087245 */ /* 0x000fe40000201000 */
[----:B------:R-:W1:Y:S01]  /*0ee0*/  LDC R24, c[0x0][0x658] ;  /* 0x00019600ff187b82 */ /* 0x000e620000000800 */
[----:B0-----:R-:W-:Y:S01]  /*0ef0*/  ISETP.NE.U32.AND P0, PT, R26, RZ, PT ;  /* 0x000000ff1a00720c */ /* 0x001fe20003f05070 */
[----:B---3--:R-:W-:Y:S01]  /*0f00*/  IMAD.MOV R10, RZ, RZ, -R3 ;  /* 0x000000ffff0a7224 */ /* 0x008fe200078e0a03 */
[----:B------:R-:W-:Y:S01]  /*0f10*/  SHF.R.U32.HI R9, RZ, R12, R9 ;  /* 0x0000000cff097219 */ /* 0x000fe20000011609 */
[----:B------:R-:W-:Y:S01]  /*0f20*/  FMUL R8, R8, UR4 ;  /* 0x0000000408087c20 */ /* 0x000fe20008400000 */
[----:B------:R-:W-:-:S03]  /*0f30*/  ISETP.NE.AND.EX P0, PT, R27, RZ, PT, P0 ;  /* 0x000000ff1b00720c */ /* 0x000fc60003f05300 */
[----:B------:R-:W0:Y:S01]  /*0f40*/  LDC R20, c[0x0][0x148] ;  /* 0x00005200ff147b82 */ /* 0x000e220000000800 */
[----:B--2---:R-:W-:-:S07]  /*0f50*/  IMAD R3, R7, R10, R6 ;  /* 0x0000000a07037224 */ /* 0x004fce00078e0206 */
[----:B------:R-:W2:Y:S01]  /*0f60*/  LDC R21, c[0x0][0x600] ;  /* 0x00018000ff157b82 */ /* 0x000ea20000000800 */
[-CC-:B----4-:R-:W-:Y:S02]  /*0f70*/  SHF.R.U64 R32, R22, R18.reuse, R9.reuse ;  /* 0x0000001216207219 */ /* 0x190fe40000001209 */
[----:B------:R-:W-:Y:S01]  /*0f80*/  SHF.R.U32.HI R7, RZ, R18, R9 ;  /* 0x00000012ff077219 */ /* 0x000fe20000011609 */
[----:B------:R-:W-:Y:S01]  /*0f90*/  IMAD.MOV.U32 R9, RZ, RZ, 0x1 ;  /* 0x00000001ff097424 */ /* 0x000fe200078e00ff */
[----:B------:R3:W4:Y:S03]  /*0fa0*/  F2I.U32.TRUNC.NTZ R18, R8 ;  /* 0x0000000800127305 */ /* 0x000726000020f000 */
[----:B------:R-:W0:Y:S01]  /*0fb0*/  LDC R25, c[0x0][0x648] ;  /* 0x00019200ff197b82 */ /* 0x000e220000000800 */
[-C--:B-1----:R-:W-:Y:S02]  /*0fc0*/  SHF.L.U32 R6, R11, R24.reuse, RZ ;  /* 0x000000180b067219 */ /* 0x082fe400000006ff */
[----:B------:R-:W-:-:S02]  /*0fd0*/  SHF.R.U64 R34, R32, R24, R7 ;  /* 0x0000001820227219 */ /* 0x000fc40000001207 */
[----:B------:R-:W-:Y:S02]  /*0fe0*/  LOP3.LUT R13, RZ, R6, RZ, 0x33, !PT ;  /* 0x00000006ff0d7212 */ /* 0x000fe400078e33ff */
[-C--:B------:R-:W-:Y:S01]  /*0ff0*/  SHF.R.U32.HI R7, RZ, R24.reuse, R7 ;  /* 0x00000018ff077219 */ /* 0x080fe20000011607 */
[----:B------:R-:W1:Y:S01]  /*1000*/  LDC R29, c[0x0][0x638] ;  /* 0x00018e00ff1d7b82 */ /* 0x000e620000000800 */
[----:B------:R-:W-:Y:S01]  /*1010*/  SHF.L.U32 R12, R9, R24, RZ ;  /* 0x00000018090c7219 */ /* 0x000fe200000006ff */
[----:B------:R-:W-:-:S06]  /*1020*/  IMAD.MOV.U32 R6, RZ, RZ, R34 ;  /* 0x000000ffff067224 */ /* 0x000fcc00078e0022 */
[----:B------:R-:W0:Y:S01]  /*1030*/  LDC R28, c[0x0][0x610] ;  /* 0x00018400ff1c7b82 */ /* 0x000e220000000800 */
[----:B---34-:R-:W-:Y:S05]  /*1040*/  @!P0 BRA `(.L_x_12) ;  /* 0x0000000000288947 */ /* 0x018fea0003800000 */
[----:B------:R-:W3:Y:S02]  /*1050*/  LDC R11, c[0x0][0x64c] ;  /* 0x00019300ff0b7b82 */ /* 0x000ee40000000800 */
[----:B---3--:R-:W-:-:S05]  /*1060*/  IADD3 R11, P0, R34, R11, RZ ;  /* 0x0000000b220b7210 */ /* 0x008fca0007f1e0ff */
[----:B------:R-:W-:-:S04]  /*1070*/  IMAD.X R19, RZ, RZ, R7, P0 ;  /* 0x000000ffff137224 */ /* 0x000fc800000e0607 */
[----:B------:R-:W-:-:S04]  /*1080*/  IMAD.WIDE.U32 R6, R19, R26, RZ ;  /* 0x0000001a13067225 */ /* 0x000fc800078e00ff */
[----:B------:R-:W-:-:S04]  /*1090*/  IMAD.WIDE.U32 R8, P0, R11, R27, R6 ;  /* 0x0000001b0b087225 */ /* 0x000fc80007800006 */
[----:B------:R-:W-:-:S04]  /*10a0*/  IMAD.WIDE.U32 R6, R11, R26, RZ ;  /* 0x0000001a0b067225 */ /* 0x000fc800078e00ff */
[----:B------:R-:W-:Y:S01]  /*10b0*/  IMAD.X R11, RZ, RZ, RZ, P0 ;  /* 0x000000ffff0b7224 */ /* 0x000fe200000e06ff */
[----:B------:R-:W-:Y:S01]  /*10c0*/  IADD3 RZ, P0, R7, R8, RZ ;  /* 0x0000000807ff7210 */ /* 0x000fe20007f1e0ff */
[----:B------:R-:W-:-:S04]  /*10d0*/  IMAD.MOV.U32 R10, RZ, RZ, R9 ;  /* 0x000000ffff0a7224 */ /* 0x000fc800078e0009 */
[----:B------:R-:W-:-:S08]  /*10e0*/  IMAD.WIDE.U32.X R6, R19, R27, R10, P0 ;  /* 0x0000001b13067225 */ /* 0x000fd000000e040a */
.L_x_12:
[----:B0-----:R-:W-:Y:S01]  /*10f0*/  SHF.R.U64 R6, R6, R25, R7 ;  /* 0x0000001906067219 */ /* 0x001fe20000001207 */
[----:B--2---:R-:W-:Y:S01]  /*1100*/  VIADD R7, R21, 0xffffffff ;  /* 0xffffffff15077836 */ /* 0x004fe20000000000 */
[----:B------:R-:W-:Y:S01]  /*1110*/  LOP3.LUT R13, R32, R13, RZ, 0xc0, !PT ;  /* 0x0000000d200d7212 */ /* 0x000fe200078ec0ff */
[----:B------:R-:W-:Y:S02]  /*1120*/  IMAD.MOV R18, RZ, RZ, -R18 ;  /* 0x000000ffff127224 */ /* 0x000fe400078e0a12 */
[----:B------:R-:W-:Y:S01]  /*1130*/  IMAD.MOV R8, RZ, RZ, -R6 ;  /* 0x000000ffff087224 */ /* 0x000fe200078e0a06 */
[----:B------:R-:W-:Y:S01]  /*1140*/  LOP3.LUT R7, R22, R7, RZ, 0xc0, !PT ;  /* 0x0000000716077212 */ /* 0x000fe200078ec0ff */
[----:B------:R-:W-:Y:S02]  /*1150*/  IMAD R12, R12, R6, R13 ;  /* 0x000000060c0c7224 */ /* 0x000fe400078e020d */
[----:B------:R-:W-:Y:S02]  /*1160*/  @P1 IMAD R3, R20, R18, R15 ;  /* 0x0000001214031224 */ /* 0x000fe400078e020f */
[----:B-1----:R-:W-:-:S02]  /*1170*/  IMAD R6, R8, R29, R34 ;  /* 0x0000001d08067224 */ /* 0x002fc400078e0222 */
[----:B------:R-:W-:Y:S02]  /*1180*/  IMAD R22, R12, R28, R3 ;  /* 0x0000001c0c167224 */ /* 0x000fe400078e0203 */
[----:B------:R-:W-:Y:S02]  /*1190*/  IMAD R7, R6, R21, R7 ;  /* 0x0000001506077224 */ /* 0x000fe400078e0207 */
[----:B------:R-:W-:Y:S02]  /*11a0*/  IMAD.MOV.U32 R3, RZ, RZ, 0x1 ;  /* 0x00000001ff037424 */ /* 0x000fe400078e00ff */
[----:B------:R-:W-:Y:S01]  /*11b0*/  IMAD.MOV.U32 R19, RZ, RZ, R30 ;  /* 0x000000ffff137224 */ /* 0x000fe200078e001e */
[----:B------:R-:W-:Y:S02]  /*11c0*/  SEL R18, R7, R22, !P1 ;  /* 0x0000001607127207 */ /* 0x000fe40004800000 */
[----:B------:R-:W-:-:S07]  /*11d0*/  SEL R22, R22, R7, !P1 ;  /* 0x0000000716167207 */ /* 0x000fce0004800000 */
.L_x_10:
[----:B------:R-:W-:Y:S05]  /*11e0*/  @!P2 BRA `(.L_x_13) ;  /* 0x000000580068a947 */ /* 0x000fea0003800000 */
[----:B------:R-:W-:-:S13]  /*11f0*/  ISETP.GT.U32.AND P0, PT, R31, 0x1, PT ;  /* 0x000000011f00780c */ /* 0x000fda0003f04070 */
[----:B------:R-:W-:Y:S05]  /*1200*/  @P0 EXIT ;  /* 0x000000000000094d */ /* 0x000fea0003800000 */
.L_x_14:
[----:B------:R-:W-:-:S08]  /*1210*/  NOP ;  /* 0x0000000000007918 */ /* 0x000fd00000000000 */
[----:B------:R-:W1:Y:S02]  /*1220*/  USETMAXREG.TRY_ALLOC.CTAPOOL UP0, 0xe8 ;  /* 0x000000e8000079c8 */ /* 0x000e640008000600 */
[----:B-1----:R-:W-:-:S13]  /*1230*/  PLOP3.LUT P0, PT, PT, PT, UP0, 0x80, 0x0 ;  /* 0x000000000000781c */ /* 0x002fda0003f0f008 */
[----:B------:R-:W-:Y:S05]  /*1240*/  @!P0 BRA `(.L_x_14) ;  /* 0xfffffffc00f08947 */ /* 0x000fea000383ffff */
[----:B------:R-:W-:-:S13]  /*1250*/  LOP3.LUT P0, RZ, R3, 0xff, RZ, 0xc0, !PT ;  /* 0x000000ff03ff7812 */ /* 0x000fda000780c0ff */
[----:B------:R-:W-:Y:S05]  /*1260*/  @!P0 EXIT ;  /* 0x000000000000894d */ /* 0x000fea0003800000 */
[----:B------:R-:W2:Y:S01]  /*1270*/  LDL.64 R8, [R1] ;  /* 0x0000000001087983 */ /* 0x000ea20000100a00 */
[----:B------:R-:W-:Y:S01]  /*1280*/  SHF.R.S32.HI R4, RZ, 0x1f, R5 ;  /* 0x0000001fff047819 */ /* 0x000fe20000011405 */
[----:B------:R-:W1:Y:S01]  /*1290*/  S2UR UR4, SR_CgaCtaId ;  /* 0x00000000000479c3 */ /* 0x000e620000008800 */
[----:B------:R-:W-:Y:S01]  /*12a0*/  UISETP.LT.AND UP0, UPT, UR40, 0x1, UPT ;  /* 0x000000012800788c */ /* 0x000fe2000bf01270 */
[----:B------:R-:W-:Y:S01]  /*12b0*/  LOP3.LUT R102, R23, 0x1, RZ, 0xfc, !PT ;  /* 0x0000000117667812 */ /* 0x000fe200078efcff */
[----:B------:R-:W-:Y:S01]  /*12c0*/  UIADD3 UR5, UR43, -0x1, URZ ;  /* 0xffffffff2b057890 */ /* 0x000fe2000fffe03f */
[CC--:B------:R-:W-:Y:S01]  /*12d0*/  LEA.HI R3, R4.reuse, R5.reuse, RZ, 0x2 ;  /* 0x0000000504037211 */ /* 0x0c0fe200078f10ff */
[----:B------:R-:W-:Y:S01]  /*12e0*/  USEL UR42, UR40, 0x1, UP0 ;  /* 0x00000001282a7887 */ /* 0x000fe20008000000 */
[----:B------:R-:W-:Y:S01]  /*12f0*/  LEA.HI R4, R4, R5, RZ, 0x5 ;  /* 0x0000000504047211 */ /* 0x000fe200078f28ff */
[----:B------:R-:W-:Y:S01]  /*1300*/  UMOV UR41, 0x400 ;  /* 0x0000040000297882 */ /* 0x000fe20000000000 */
[--C-:B------:R-:W-:Y:S01]  /*1310*/  SHF.R.S32.HI R90, RZ, 0x2, R3.reuse ;  /* 0x00000002ff5a7819 */ /* 0x100fe20000011403 */
[----:B------:R-:W3:Y:S01]  /*1320*/  LDC R96, c[0x0][0x658] ;  /* 0x00019600ff607b82 */ /* 0x000ee20000000800 */
[----:B------:R-:W-:Y:S01]  /*1330*/  SHF.R.S32.HI R7, RZ, 0x1f, R3 ;  /* 0x0000001fff077819 */ /* 0x000fe20000011403 */
[----:B------:R-:W-:Y:S01]  /*1340*/  UISETP.NE.AND UP0, UPT, UR5, URZ, UPT ;  /* 0x0000003f0500728c */ /* 0x000fe2000bf05270 */
[----:B------:R-:W-:Y:S01]  /*1350*/  LOP3.LUT R6, R3, 0xfffffffc, RZ, 0xc0, !PT ;  /* 0xfffffffc03067812 */ /* 0x000fe200078ec0ff */
[----:B------:R-:W-:Y:S01]  /*1360*/  ULDC UR6, c[0x0][0x284] ;  /* 0x0000a10000067ab9 */ /* 0x000fe20000000800 */
[----:B------:R-:W-:Y:S01]  /*1370*/  LEA.HI R7, R7, R90, RZ, 0x3 ;  /* 0x0000005a07077211 */ /* 0x000fe200078f18ff */
[----:B------:R-:W-:Y:S01]  /*1380*/  USHF.L.U32 UR45, UR40, 0x1, URZ ;  /* 0x00000001282d7899 */ /* 0x000fe2000800063f */
[----:B------:R-:W-:Y:S01]  /*1390*/  SHF.R.S32.HI R3, RZ, 0x5, R4 ;  /* 0x00000005ff037819 */ /* 0x000fe20000011404 */
[----:B------:R-:W4:Y:S01]  /*13a0*/  LDC.64 R94, c[0x0][0x5c8] ;  /* 0x00017200ff5e7b82 */ /* 0x000f220000000a00 */
[----:B------:R-:W-:Y:S01]  /*13b0*/  LOP3.LUT R7, R7, 0xfffffff8, RZ, 0xc0, !PT ;  /* 0xfffffff807077812 */ /* 0x000fe200078ec0ff */
[----:B------:R-:W-:Y:S01]  /*13c0*/  IMAD.IADD R6, R5, 0x1, -R6 ;  /* 0x0000000105067824 */ /* 0x000fe200078e0a06 */
[----:B------:R-:W-:Y:S01]  /*13d0*/  UIADD3 UR42, -UR42, UR40, URZ ;  /* 0x000000282a2a7290 */ /* 0x000fe2000fffe13f */
[----:B------:R-:W-:-:S02]  /*13e0*/  IMAD.MOV.U32 R5, RZ, RZ, 0x1 ;  /* 0x00000001ff057424 */ /* 0x000fc400078e00ff */
[----:B------:R-:W-:Y:S01]  /*13f0*/  IMAD.IADD R90, R90, 0x1, -R7 ;  /* 0x000000015a5a7824 */ /* 0x000fe200078e0a07 */
[----:B-1----:R-:W-:Y:S01]  /*1400*/  ULEA UR41, UR4, UR41, 0x18 ;  /* 0x0000002904297291 */ /* 0x002fe2000f8ec03f */
[----:B------:R-:W1:Y:S01]  /*1410*/  LDC R97, c[0x0][0x288] ;  /* 0x0000a200ff617b82 */ /* 0x000e620000000800 */
[----:B------:R-:W-:Y:S01]  /*1420*/  USHF.L.U32 UR4, UR5, 0x3, URZ ;  /* 0x0000000305047899 */ /* 0x000fe2000800063f */
[--C-:B------:R-:W-:Y:S01]  /*1430*/  IMAD R101, R3, -0x10, -R90.reuse ;  /* 0xfffffff003657824 */ /* 0x100fe200078e0a5a */
[--C-:B------:R-:W-:Y:S01]  /*1440*/  SHF.R.S32.HI R91, RZ, 0x1f, R90.reuse ;  /* 0x0000001fff5b7819 */ /* 0x100fe2000001145a */
[----:B------:R-:W-:Y:S01]  /*1450*/  USEL UR5, URZ, 0x1, UP0 ;  /* 0x000000013f057887 */ /* 0x000fe20008000000 */
[----:B------:R-:W-:Y:S01]  /*1460*/  IMAD.SHL.U32 R92, R6, 0x2, RZ ;  /* 0x00000002065c7824 */ /* 0x000fe200078e00ff */
[----:B------:R-:W-:Y:S01]  /*1470*/  UIADD3 UR46, UR41, 0x80, URZ ;  /* 0x00000080292e7890 */ /* 0x000fe2000fffe03f */
[----:B------:R-:W-:Y:S01]  /*1480*/  VIADD R101, R101, UR6 ;  /* 0x0000000665657c36 */ /* 0x000fe20008000000 */
[----:B------:R-:W0:Y:S01]  /*1490*/  LDC R99, c[0x0][0x600] ;  /* 0x00018000ff637b82 */ /* 0x000e220000000800 */
[----:B------:R-:W-:Y:S01]  /*14a0*/  IMAD.WIDE R90, R3, 0x10, R90 ;  /* 0x00000010035a7825 */ /* 0x000fe200078e025a */
[----:B------:R-:W-:Y:S01]  /*14b0*/  ULOP3.LUT UR4, UR4, 0x8, URZ, 0xc0, !UPT ;  /* 0x0000000804047892 */ /* 0x000fe2000f8ec03f */
[----:B------:R-:W-:Y:S01]  /*14c0*/  SHF.R.S32.HI R93, RZ, 0x1f, R92 ;  /* 0x0000001fff5d7819 */ /* 0x000fe2000001145c */
[----:B------:R-:W-:Y:S01]  /*14d0*/  ULEA UR43, UR43, UR46, 0x3 ;  /* 0x0000002e2b2b7291 */ /* 0x000fe2000f8e183f */
[----:B------:R-:W-:Y:S01]  /*14e0*/  IMAD.MOV.U32 R3, RZ, RZ, -0x1 ;  /* 0xffffffffff037424 */ /* 0x000fe200078e00ff */
[----:B------:R-:W-:Y:S01]  /*14f0*/  ULOP3.LUT UR47, UR4, 0x8, URZ, 0x3c, !UPT ;  /* 0x00000008042f7892 */ /* 0x000fe2000f8e3c3f */
[----:B------:R-:W-:Y:S01]  /*1500*/  IMAD.U32 R103, RZ, RZ, UR5 ;  /* 0x00000005ff677e24 */ /* 0x000fe2000f8e00ff */
[C---:B----4-:R-:W-:Y:S01]  /*1510*/  SHF.L.U64.HI R95, R94.reuse, 0x3, R95 ;  /* 0x000000035e5f7819 */ /* 0x050fe2000001025f */
[----:B------:R-:W-:Y:S01]  /*1520*/  IMAD.SHL.U32 R94, R94, 0x8, RZ ;  /* 0x000000085e5e7824 */ /* 0x000fe200078e00ff */
[-C--:B---3--:R-:W-:Y:S01]  /*1530*/  SHF.L.U32 R3, R3, R96.reuse, RZ ;  /* 0x0000006003037219 */ /* 0x088fe200000006ff */
[----:B------:R-:W-:Y:S01]  /*1540*/  ULOP3.LUT UR44, UR4, 0x18, URZ, 0x3c, !UPT ;  /* 0x00000018042c7892 */ /* 0x000fe2000f8e3c3f */
[----:B------:R-:W-:-:S02]  /*1550*/  SHF.L.U32 R96, R5, R96, RZ ;  /* 0x0000006005607219 */ /* 0x000fc400000006ff */
[----:B------:R-:W-:Y:S01]  /*1560*/  LOP3.LUT R100, RZ, R3, RZ, 0x33, !PT ;  /* 0x00000003ff647212 */ /* 0x000fe200078e33ff */
[----:B-1----:R-:W-:Y:S02]  /*1570*/  IMAD R97, R6, -0x2, R97 ;  /* 0xfffffffe06617824 */ /* 0x002fe400078e0261 */
[----:B0-----:R-:W-:Y:S01]  /*1580*/  VIADD R99, R99, 0xffffffff ;  /* 0xffffffff63637836 */ /* 0x001fe20000000000 */
[----:B--2---:R-:W-:-:S07]  /*1590*/  SHF.L.U64.HI R98, R8, 0x1, R0 ;  /* 0x0000000108627819 */ /* 0x004fce0000010200 */
.L_x_162:
[----:B------:R-:W-:-:S04]  /*15a0*/  SHF.L.U32 R0, R103, 0x1f, RZ ;  /* 0x0000001f67007819 */ /* 0x000fc800000006ff */
[----:B------:R-:W0:Y:S02]  /*15b0*/  SYNCS.PHASECHK.TRANS64.TRYWAIT P0, [UR43+-0x8], R0 ;  /* 0xfffff800ff0075a7 */ /* 0x000e24000800016b */
[----:B01-34-:R-:W-:Y:S05]  /*15c0*/  @!P0 BRA `(.L_x_15) ;  /* 0x0000006400fc8947 */ /* 0x01bfea0003800000 */
.L_x_187:
[----:B------:R-:W-:Y:S02]  /*15d0*/  ULDC UR4, c[0x0][0x28c] ;  /* 0x0000a30000047ab9 */ /* 0x000fe40000000800 */
[----:B------:R-:W-:-:S13]  /*15e0*/  ISETP.LT.AND P0, PT, RZ, UR4, PT ;  /* 0x00000004ff007c0c */ /* 0x000fda000bf01270 */
[----:B------:R-:W-:Y:S05]  /*15f0*/  @P0 BRA `(.L_x_16) ;  /* 0x0000000000400947 */ /* 0x000fea0003800000 */
[----:B0-----:R-:W-:Y:S01]  /*1600*/  MOV R0, 0x0 ;  /* 0x0000000000007802 */ /* 0x001fe20000000f00 */
[----:B------:R-:W-:Y:S01]  /*1610*/  ULDC.64 UR4, c[0x4][0x68] ;  /* 0x01001a0000047ab9 */ /* 0x000fe20000000a00 */
[----:B------:R-:W-:Y:S01]  /*1620*/  ULDC.64 UR6, c[0x4][0x8] ;  /* 0x0100020000067ab9 */ /* 0x000fe20000000a00 */
[----:B------:R-:W-:Y:S01]  /*1630*/  IMAD.U32 R4, RZ, RZ, UR4 ;  /* 0x00000004ff047e24 */ /* 0x000fe2000f8e00ff */
[----:B------:R0:W1:Y:S01]  /*1640*/  LDC.64 R14, c[0x4][R0] ;  /* 0x01000000000e7b82 */ /* 0x0000620000000a00 */
[----:B------:R-:W-:Y:S01]  /*1650*/  IMAD.U32 R5, RZ, RZ, UR5 ;  /* 0x00000005ff057e24 */ /* 0x000fe2000f8e00ff */
[----:B------:R-:W-:Y:S01]  /*1660*/  ULDC.64 UR4, c[0x4][0x70] ;  /* 0x01001c0000047ab9 */ /* 0x000fe20000000a00 */
[----:B------:R-:W-:Y:S02]  /*1670*/  IMAD.U32 R10, RZ, RZ, UR6 ;  /* 0x00000006ff0a7e24 */ /* 0x000fe4000f8e00ff */
[----:B------:R-:W-:Y:S02]  /*1680*/  IMAD.U32 R6, RZ, RZ, UR4 ;  /* 0x00000004ff067e24 */ /* 0x000fe4000f8e00ff */
[----:B------:R-:W-:-:S02]  /*1690*/  IMAD.U32 R7, RZ, RZ, UR5 ;  /* 0x00000005ff077e24 */ /* 0x000fc4000f8e00ff */
[----:B------:R-:W-:Y:S02]  /*16a0*/  IMAD.U32 R11, RZ, RZ, UR7 ;  /* 0x00000007ff0b7e24 */ /* 0x000fe4000f8e00ff */
[----:B------:R-:W-:Y:S02]  /*16b0*/  IMAD.MOV.U32 R8, RZ, RZ, 0x1e1 ;  /* 0x000001e1ff087424 */ /* 0x000fe400078e00ff */
[----:B------:R-:W-:Y:S02]  /*16c0*/  IMAD.MOV.U32 R12, RZ, RZ, 0x1 ;  /* 0x00000001ff0c7424 */ /* 0x000fe400078e00ff */
[----:B0-----:R-:W-:-:S07]  /*16d0*/  IMAD.MOV.U32 R13, RZ, RZ, RZ ;  /* 0x000000ffff0d7224 */ /* 0x001fce00078e00ff */
[----:B------:R-:W-:-:S07]  /*16e0*/  LEPC R20, `(.L_x_16) ;  /* 0x000000001014794e */ /* 0x000fce0000000000 */
[----:B-1---5:R-:W-:Y:S05]  /*16f0*/  CALL.ABS.NOINC R14 ;  /* 0x000000000e007343 */ /* 0x022fea0003c00000 */
.L_x_16:
[----:B------:R-:W-:-:S13]  /*1700*/  ISETP.NE.AND P0, PT, R102, 0x3, PT ;  /* 0x000000036600780c */ /* 0x000fda0003f05270 */
[----:B------:R-:W-:Y:S05]  /*1710*/  @!P0 BRA `(.L_x_17) ;  /* 0x0000000000048947 */ /* 0x000fea0003800000 */
[----:B------:R-:W-:Y:S01]  /*1720*/  BPT.TRAP 0x1 ;  /* 0x000000040000795c */ /* 0x000fe20000300000 */
.L_x_17:
[----:B0-----:R-:W-:Y:S02]  /*1730*/  IMAD.U32 R3, RZ, RZ, UR38 ;  /* 0x00000026ff037e24 */ /* 0x001fe4000f8e00ff */
[----:B------:R-:W-:-:S03]  /*1740*/  IMAD.U32 R0, RZ, RZ, UR39 ;  /* 0x00000027ff007e24 */ /* 0x000fc6000f8e00ff */
[----:B------:R-:W-:Y:S02]  /*1750*/  LEA R3, R3, UR41, 0x3 ;  /* 0x0000002903037c11 */ /* 0x000fe4000f8e18ff */
[----:B------:R-:W-:-:S04]  /*1760*/  SHF.L.U32 R0, R0, 0x1f, RZ ;  /* 0x0000001f00007819 */ /* 0x000fc800000006ff */
[----:B------:R0:W1:Y:S01]  /*1770*/  SYNCS.PHASECHK.TRANS64.TRYWAIT P1, [R3+URZ], R0 ;  /* 0x00000000030075a7 */ /* 0x000062000802017f */
[----:B------:R-:W-:Y:S05]  /*1780*/  @!P0 BRA `(.L_x_18) ;  /* 0x0000000000048947 */ /* 0x000fea0003800000 */
[----:B------:R-:W-:Y:S01]  /*1790*/  BPT.TRAP 0x1 ;  /* 0x000000040000795c */ /* 0x000fe20000300000 */
.L_x_18:
[----:B------:R-:W-:-:S05]  /*17a0*/  IMAD.U32 R4, RZ, RZ, UR42 ;  /* 0x0000002aff047e24 */ /* 0x000fca000f8e00ff */
[----:B------:R-:W-:Y:S01]  /*17b0*/  ISETP.GE.AND P2, PT, R4, 0x1, PT ;  /* 0x000000010400780c */ /* 0x000fe20003f46270 */
[----:B-1----:R-:W-:-:S12]  /*17c0*/  @P1 BRA `(.L_x_19) ;  /* 0x0000000000081947 */ /* 0x002fd80003800000 */
[----:B------:R-:W1:Y:S02]  /*17d0*/  SYNCS.PHASECHK.TRANS64.TRYWAIT P1, [R3+URZ], R0 ;  /* 0x00000000030075a7 */ /* 0x000e64000802017f */
[----:B-1----:R-:W-:Y:S05]  /*17e0*/  @!P1 BRA `(.L_x_20) ;  /* 0x00000064008c9947 */ /* 0x002fea0003800000 */
.L_x_19:
[----:B------:R-:W-:Y:S05]  /*17f0*/  WARPSYNC.ALL ;  /* 0x0000000000007948 */ /* 0x000fea0003800000 */
[----:B------:R-:W-:Y:S01]  /*1800*/  UIADD3 UR4, UR41, 0x180, URZ ;  /* 0x0000018029047890 */ /* 0x000fe2000fffe03f */
[----:B------:R-:W-:Y:S01]  /*1810*/  WARPGROUP.ARRIVE ;  /* 0x00000000000079c5 */ /* 0x000fe20000000000 */
[----:B------:R-:W-:Y:S02]  /*1820*/  UIADD3 UR5, UR41, 0x1c180, URZ ;  /* 0x0001c18029057890 */ /* 0x000fe4000fffe03f */
[----:B------:R-:W-:Y:S02]  /*1830*/  USHF.R.U32.HI UR4, URZ, 0x4, UR4 ;  /* 0x000000043f047899 */ /* 0x000fe40008011604 */
[----:B------:R-:W-:-:S02]  /*1840*/  USHF.R.U32.HI UR5, URZ, 0x4, UR5 ;  /* 0x000000043f057899 */ /* 0x000fc40008011605 */
[----:B------:R-:W-:Y:S02]  /*1850*/  ULOP3.LUT UR4, UR4, 0x3fff, URZ, 0xc0, !UPT ;  /* 0x00003fff04047892 */ /* 0x000fe4000f8ec03f */
[----:B------:R-:W-:Y:S02]  /*1860*/  ULOP3.LUT UR5, UR5, 0x3fff, URZ, 0xc0, !UPT ;  /* 0x00003fff05057892 */ /* 0x000fe4000f8ec03f */
[----:B------:R-:W-:Y:S02]  /*1870*/  ULOP3.LUT UR4, UR4, 0x10000, URZ, 0xfc, !UPT ;  /* 0x0001000004047892 */ /* 0x000fe4000f8efc3f */
[----:B------:R-:W-:Y:S02]  /*1880*/  ULOP3.LUT UR5, UR5, 0x10000, URZ, 0xfc, !UPT ;  /* 0x0001000005057892 */ /* 0x000fe4000f8efc3f */
[----:B------:R-:W-:Y:S02]  /*1890*/  ULEA UR6, UR38, UR4, 0xa ;  /* 0x0000000426067291 */ /* 0x000fe4000f8e503f */
[----:B------:R-:W-:Y:S01]  /*18a0*/  ULEA UR7, UR38, UR5, 0xb ;  /* 0x0000000526077291 */ /* 0x000fe2000f8e583f */
[----:B------:R-:W-:Y:S01]  /*18b0*/  UMOV UR9, 0x40000040 ;  /* 0x4000004000097882 */ /* 0x000fe20000000000 */
[----:B------:R-:W-:-:S03]  /*18c0*/  UMOV UR11, 0x40000040 ;  /* 0x40000040000b7882 */ /* 0x000fc60000000000 */
[----:B------:R-:W-:Y:S02]  /*18d0*/  UMOV UR8, UR6 ;  /* 0x0000000600087c82 */ /* 0x000fe40008000000 */
[----:B------:R-:W-:Y:S02]  /*18e0*/  UMOV UR10, UR7 ;  /* 0x00000007000a7c82 */ /* 0x000fe40008000000 */
[----:B------:R-:W-:Y:S01]  /*18f0*/  HGMMA.64x128x16.F32.BF16 R24, gdesc[UR8], RZ, !UPT, gsb0 ;  /* 0x01e00000081879f0 */ /* 0x000fe2000c0018ff */
[----:B------:R-:W-:Y:S02]  /*1900*/  UIADD3 UR8, UR6, 0x2, URZ ;  /* 0x0000000206087890 */ /* 0x000fe4000fffe03f */
[----:B------:R-:W-:Y:S01]  /*1910*/  UIADD3 UR10, UR7, 0x2, URZ ;  /* 0x00000002070a7890 */ /* 0x000fe2000fffe03f */
[----:B------:R-:W-:Y:S01]  /*1920*/  UMOV UR9, 0x40000040 ;  /* 0x4000004000097882 */ /* 0x000fe20000000000 */
[----:B------:R-:W-:Y:S01]  /*1930*/  UMOV UR11, 0x40000040 ;  /* 0x40000040000b7882 */ /* 0x000fe20000000000 */
[----:B------:R-:W-:-:S02]  /*1940*/  WARPGROUP.DEPBAR.LE gsb0, 0x0 ;  /* 0x00008000000079c5 */ /* 0x000fc40000010000 */
[----:B------:R-:W-:-:S06]  /*1950*/  WARPGROUP.ARRIVE ;  /* 0x00000000000079c5 */ /* 0x000fcc0000000000 */
[----:B------:R-:W-:Y:S01]  /*1960*/  HGMMA.64x128x16.F32.BF16 R24, gdesc[UR8], R24, gsb0 ;  /* 0x01e00000081879f0 */ /* 0x000fe20008001818 */
[----:B------:R-:W-:Y:S02]  /*1970*/  UIADD3 UR8, UR6, 0x4, URZ ;  /* 0x0000000406087890 */ /* 0x000fe4000fffe03f */
[----:B------:R-:W-:Y:S01]  /*1980*/  UIADD3 UR10, UR7, 0x4, URZ ;  /* 0x00000004070a7890 */ /* 0x000fe2000fffe03f */
[----:B------:R-:W-:Y:S01]  /*1990*/  UMOV UR9, 0x40000040 ;  /* 0x4000004000097882 */ /* 0x000fe20000000000 */
[----:B------:R-:W-:Y:S01]  /*19a0*/  UMOV UR11, 0x40000040 ;  /* 0x40000040000b7882 */ /* 0x000fe20000000000 */
[----:B------:R-:W-:Y:S02]  /*19b0*/  WARPGROUP.DEPBAR.LE gsb0, 0x0 ;  /* 0x00008000000079c5 */ /* 0x000fe40000010000 */
        /* <DEDUP_REMOVED lines=36> */
[----:B------:R-:W-:Y:S03]  /*1c00*/  HGMMA.64x128x16.F32.BF16 R24, gdesc[UR8], R24, gsb0 ;  /* 0x01e00000081879f0 */ /* 0x000fe60008001818 */
[----:B------:R-:W-:Y:S02]  /*1c10*/  WARPGROUP.DEPBAR.LE gsb0, 0x0 ;  /* 0x00008000000079c5 */ /* 0x000fe40000010000 */
[----:B------:R-:W-:Y:S05]  /*1c20*/  @!P2 BRA `(.L_x_21) ;  /* 0x000000040080a947 */ /* 0x000fea0003800000 */
[----:B------:R-:W-:Y:S01]  /*1c30*/  UIADD3 UR6, UR38, 0x1, URZ ;  /* 0x0000000126067890 */ /* 0x000fe2000fffe03f */
[----:B01----:R-:W-:-:S03]  /*1c40*/  IMAD.U32 R0, RZ, RZ, UR42 ;  /* 0x0000002aff007e24 */ /* 0x003fc6000f8e00ff */
[----:B------:R-:W-:-:S04]  /*1c50*/  UISETP.NE.AND UP0, UPT, UR6, 0x7, UPT ;  /* 0x000000070600788c */ /* 0x000fc8000bf05270 */
[----:B------:R-:W-:Y:S02]  /*1c60*/  USEL UR7, URZ, 0x1, UP0 ;  /* 0x000000013f077887 */ /* 0x000fe40008000000 */
[----:B------:R-:W-:Y:S02]  /*1c70*/  USEL UR6, UR6, URZ, UP0 ;  /* 0x0000003f06067287 */ /* 0x000fe40008000000 */
[----:B------:R-:W-:-:S06]  /*1c80*/  ULOP3.LUT UR7, UR39, UR7, URZ, 0x3c, !UPT ;  /* 0x0000000727077292 */ /* 0x000fcc000f8e3c3f */
[----:B------:R-:W-:Y:S01]  /*1c90*/  IMAD.U32 R5, RZ, RZ, UR7 ;  /* 0x00000007ff057e24 */ /* 0x000fe2000f8e00ff */
[----:B------:R-:W-:-:S06]  /*1ca0*/  UMOV UR7, UR38 ;  /* 0x0000002600077c82 */ /* 0x000fcc0008000000 */
.L_x_28:
[----:B01----:R-:W-:Y:S05]  /*1cb0*/  @!P0 BRA `(.L_x_22) ;  /* 0x0000000000048947 */ /* 0x003fea0003800000 */
[----:B------:R-:W-:Y:S01]  /*1cc0*/  BPT.TRAP 0x1 ;  /* 0x000000040000795c */ /* 0x000fe20000300000 */
.L_x_22:
[----:B------:R-:W-:Y:S01]  /*1cd0*/  ULEA UR8, UR6, UR41, 0x3 ;  /* 0x0000002906087291 */ /* 0x000fe2000f8e183f */
[----:B------:R-:W-:-:S08]  /*1ce0*/  SHF.L.U32 R3, R5, 0x1f, RZ ;  /* 0x0000001f05037819 */ /* 0x000fd000000006ff */
[----:B------:R0:W1:Y:S01]  /*1cf0*/  SYNCS.PHASECHK.TRANS64.TRYWAIT P1, [UR8], R3 ;  /* 0x00000003ff0075a7 */ /* 0x0000620008020148 */
[----:B------:R-:W-:Y:S05]  /*1d00*/  @!P0 BRA `(.L_x_23) ;  /* 0x0000000000048947 */ /* 0x000fea0003800000 */
[----:B------:R-:W-:Y:S01]  /*1d10*/  BPT.TRAP 0x1 ;  /* 0x000000040000795c */ /* 0x000fe20000300000 */
.L_x_23:
[----:B-1----:R-:W-:Y:S05]  /*1d20*/  @P1 BRA `(.L_x_24) ;  /* 0x0000000000081947 */ /* 0x002fea0003800000 */
[----:B------:R-:W1:Y:S02]  /*1d30*/  SYNCS.PHASECHK.TRANS64.TRYWAIT P1, [UR8], R3 ;  /* 0x00000003ff0075a7 */ /* 0x000e640008020148 */
[----:B-1----:R-:W-:Y:S05]  /*1d40*/  @!P1 BRA `(.L_x_25) ;  /* 0x0000006000489947 */ /* 0x002fea0003800000 */
.L_x_24:
[----:B------:R-:W-:Y:S01]  /*1d50*/  ULEA UR13, UR6, UR4, 0xa ;  /* 0x00000004060d7291 */ /* 0x000fe2000f8e503f */
[----:B------:R-:W-:Y:S01]  /*1d60*/  WARPGROUP.ARRIVE ;  /* 0x00000000000079c5 */ /* 0x000fe20000000000 */
[----:B------:R-:W-:Y:S01]  /*1d70*/  ULEA UR12, UR6, UR5, 0xb ;  /* 0x00000005060c7291 */ /* 0x000fe2000f8e583f */
[----:B------:R-:W-:Y:S01]  /*1d80*/  UMOV UR9, 0x40000040 ;  /* 0x4000004000097882 */ /* 0x000fe20000000000 */
[----:B------:R-:W-:-:S03]  /*1d90*/  UMOV UR11, 0x40000040 ;  /* 0x40000040000b7882 */ /* 0x000fc60000000000 */
[----:B------:R-:W-:Y:S02]  /*1da0*/  UMOV UR8, UR13 ;  /* 0x0000000d00087c82 */ /* 0x000fe40008000000 */
[----:B------:R-:W-:Y:S02]  /*1db0*/  UMOV UR10, UR12 ;  /* 0x0000000c000a7c82 */ /* 0x000fe40008000000 */
[----:B------:R-:W-:Y:S01]  /*1dc0*/  HGMMA.64x128x16.F32.BF16 R24, gdesc[UR8], R24, gsb0 ;  /* 0x01e00000081879f0 */ /* 0x000fe20008001818 */
        /* <DEDUP_REMOVED lines=51> */
[----:B------:R-:W-:Y:S01]  /*2100*/  BPT.TRAP 0x1 ;  /* 0x000000040000795c */ /* 0x000fe20000300000 */
.L_x_26:
[----:B------:R-:W-:Y:S01]  /*2110*/  ULEA UR8, UR7, UR41, 0x3 ;  /* 0x0000002907087291 */ /* 0x000fe2000f8e183f */
[----:B------:R-:W-:-:S03]  /*2120*/  ISETP.GT.U32.AND P1, PT, R23, 0x1, PT ;  /* 0x000000011700780c */ /* 0x000fc60003f24070 */
[----:B------:R-:W-:-:S04]  /*2130*/  UIADD3 UR8, UR8, 0x38, URZ ;  /* 0x0000003808087890 */ /* 0x000fc8000fffe03f */
[----:B------:R-:W-:-:S09]  /*2140*/  UPRMT UR8, URZ, 0x654, UR8 ;  /* 0x000006543f087896 */ /* 0x000fd20008000008 */
[----:B------:R-:W-:Y:S01]  /*2150*/  SYNCS.ARRIVE.TRANS64.RED.A1T0 RZ, [UR8], RZ ;  /* 0x000000ffffff79a7 */ /* 0x000fe20008100408 */
[----:B------:R-:W-:Y:S05]  /*2160*/  @P1 BRA `(.L_x_27) ;  /* 0x0000000000041947 */ /* 0x000fea0003800000 */
[----:B------:R-:W-:Y:S01]  /*2170*/  BPT.TRAP 0x1 ;  /* 0x000000040000795c */ /* 0x000fe20000300000 */
.L_x_27:
[----:B------:R-:W-:Y:S01]  /*2180*/  UIADD3 UR6, UR6, 0x1, URZ ;  /* 0x0000000106067890 */ /* 0x000fe2000fffe03f */
[C---:B------:R-:W-:Y:S01]  /*2190*/  ISETP.GT.AND P1, PT, R0.reuse, 0x1, PT ;  /* 0x000000010000780c */ /* 0x040fe20003f24270 */
[----:B------:R-:W-:Y:S01]  /*21a0*/  UIADD3 UR7, UR7, 0x1, URZ ;  /* 0x0000000107077890 */ /* 0x000fe2000fffe03f */
[----:B------:R-:W-:Y:S01]  /*21b0*/  VIADD R0, R0, 0xffffffff ;  /* 0xffffffff00007836 */ /* 0x000fe20000000000 */
[----:B------:R-:W-:Y:S02]  /*21c0*/  UISETP.NE.AND UP0, UPT, UR6, 0x7, UPT ;  /* 0x000000070600788c */ /* 0x000fe4000bf05270 */
[----:B------:R-:W-:Y:S02]  /*21d0*/  UISETP.NE.AND UP1, UPT, UR7, 0x7, UPT ;  /* 0x000000070700788c */ /* 0x000fe4000bf25270 */
[----:B------:R-:W-:Y:S02]  /*21e0*/  USEL UR8, URZ, 0x1, UP0 ;  /* 0x000000013f087887 */ /* 0x000fe40008000000 */
[----:B------:R-:W-:-:S02]  /*21f0*/  USEL UR6, UR6, URZ, UP0 ;  /* 0x0000003f06067287 */ /* 0x000fc40008000000 */
[----:B------:R-:W-:Y:S02]  /*2200*/  USEL UR7, UR7, URZ, UP1 ;  /* 0x0000003f07077287 */ /* 0x000fe40008800000 */
[----:B------:R-:W-:Y:S01]  /*2210*/  LOP3.LUT R5, R5, UR8, RZ, 0x3c, !PT ;  /* 0x0000000805057c12 */ /* 0x000fe2000f8e3cff */
[----:B------:R-:W-:Y:S09]  /*2220*/  @P1 BRA `(.L_x_28) ;  /* 0xfffffff800a01947 */ /* 0x000ff2000383ffff */
.L_x_21:
[----:B01----:R-:W0:Y:S01]  /*2230*/  LDC R0, c[0x0][0x28c] ;  /* 0x0000a300ff007b82 */ /* 0x003e220000000800 */
[----:B------:R-:W-:-:S04]  /*2240*/  IMAD.U32 R3, RZ, RZ, UR47 ;  /* 0x0000002fff037e24 */ /* 0x000fc8000f8e00ff */
[----:B------:R1:W-:Y:S01]  /*2250*/  SYNCS.ARRIVE.TRANS64.A1T0 RZ, [R3+UR46], RZ ;  /* 0x000000ff03ff79a7 */ /* 0x0003e2000810002e */
[----:B0-----:R-:W-:-:S13]  /*2260*/  ISETP.GE.AND P1, PT, R0, 0x1, PT ;  /* 0x000000010000780c */ /* 0x001fda0003f26270 */
[----:B-1----:R-:W-:Y:S05]  /*2270*/  @!P1 BRA `(.L_x_29) ;  /* 0x00000000003c9947 */ /* 0x002fea0003800000 */
[----:B------:R-:W-:Y:S05]  /*2280*/  @!P0 BRA `(.L_x_30) ;  /* 0x0000000000048947 */ /* 0x000fea0003800000 */
[----:B------:R-:W-:Y:S01]  /*2290*/  BPT.TRAP 0x1 ;  /* 0x000000040000795c */ /* 0x000fe20000300000 */
.L_x_30:
[----:B------:R-:W-:Y:S01]  /*22a0*/  UIADD3 UR6, UR38, UR42, URZ ;  /* 0x0000002a26067290 */ /* 0x000fe2000fffe03f */
[----:B------:R-:W-:-:S03]  /*22b0*/  ISETP.GT.U32.AND P0, PT, R23, 0x1, PT ;  /* 0x000000011700780c */ /* 0x000fc60003f04070 */
[----:B------:R-:W-:-:S04]  /*22c0*/  UIMAD.WIDE.U32 UR4, UR6, 0x24924925, URZ ;  /* 0x24924925060478a5 */ /* 0x000fc8000f8e003f */
[----:B------:R-:W-:-:S04]  /*22d0*/  UIADD3 UR4, UR6, -UR5, URZ ;  /* 0x8000000506047290 */ /* 0x000fc8000fffe03f */
[----:B------:R-:W-:-:S04]  /*22e0*/  ULEA.HI UR4, UR4, UR5, URZ, 0x1f ;  /* 0x0000000504047291 */ /* 0x000fc8000f8ff83f */
[----:B------:R-:W-:-:S04]  /*22f0*/  USHF.R.U32.HI UR4, URZ, 0x2, UR4 ;  /* 0x000000023f047899 */ /* 0x000fc80008011604 */
[----:B------:R-:W-:-:S04]  /*2300*/  UIMAD UR4, UR4, -0x7, UR6 ;  /* 0xfffffff9040478a4 */ /* 0x000fc8000f8e0206 */
[----:B------:R-:W-:-:S04]  /*2310*/  ULEA UR4, UR4, UR41, 0x3 ;  /* 0x0000002904047291 */ /* 0x000fc8000f8e183f */
[----:B------:R-:W-:-:S04]  /*2320*/  UIADD3 UR4, UR4, 0x38, URZ ;  /* 0x0000003804047890 */ /* 0x000fc8000fffe03f */
[----:B------:R-:W-:-:S09]  /*2330*/  UPRMT UR4, URZ, 0x654, UR4 ;  /* 0x000006543f047896 */ /* 0x000fd20008000004 */
[----:B------:R-:W-:Y:S01]  /*2340*/  SYNCS.ARRIVE.TRANS64.RED.A1T0 RZ, [UR4], RZ ;  /* 0x000000ffffff79a7 */ /* 0x000fe20008100404 */
[----:B------:R-:W-:Y:S05]  /*2350*/  @P0 BRA `(.L_x_29) ;  /* 0x0000000000040947 */ /* 0x000fea0003800000 */
[----:B------:R-:W-:Y:S01]  /*2360*/  BPT.TRAP 0x1 ;  /* 0x000000040000795c */ /* 0x000fe20000300000 */
.L_x_29:
[----:B------:R-:W-:Y:S01]  /*2370*/  SHF.L.U32 R0, R103, 0x1f, RZ ;  /* 0x0000001f67007819 */ /* 0x000fe200000006ff */
[----:B------:R-:W-:Y:S01]  /*2380*/  UISETP.GE.U32.AND UP1, UPT, UR45, 0x7, UPT ;  /* 0x000000072d00788c */ /* 0x000fe2000bf26070 */
[----:B------:R-:W-:Y:S01]  /*2390*/  SHF.R.S32.HI R9, RZ, 0x1f, R19 ;  /* 0x0000001fff097819 */ /* 0x000fe20000011413 */
[----:B------:R-:W-:Y:S01]  /*23a0*/  UIADD3 UR38, UR38, UR45, URZ ;  /* 0x0000002d26267290 */ /* 0x000fe2000fffe03f */
[----:B------:R-:W0:Y:S03]  /*23b0*/  SYNCS.PHASECHK.TRANS64.TRYWAIT P0, [UR43+0x8], R0 ;  /* 0x00000800ff0075a7 */ /* 0x000e26000800016b */
[----:B------:R-:W-:-:S04]  /*23c0*/  UISETP.GT.U32.AND UP0, UPT, UR38, 0x6, UPT ;  /* 0x000000062600788c */ /* 0x000fc8000bf04070 */
[----:B------:R-:W-:Y:S02]  /*23d0*/  UISETP.LT.U32.AND UP0, UPT, UR45, 0x7, UP0 ;  /* 0x000000072d00788c */ /* 0x000fe40008701070 */
[----:B------:R-:W-:Y:S02]  /*23e0*/  @UP1 UIMAD.WIDE.U32 UR4, UR38, 0x24924925, URZ ;  /* 0x24924925260418a5 */ /* 0x000fe4000f8e003f */
[----:B------:R-:W-:Y:S02]  /*23f0*/  USEL UR6, URZ, 0x1, !UP0 ;  /* 0x000000013f067887 */ /* 0x000fe4000c000000 */
[----:B------:R-:W-:Y:S02]  /*2400*/  @UP1 UIADD3 UR4, UR38, -UR5, URZ ;  /* 0x8000000526041290 */ /* 0x000fe4000fffe03f */
[----:B------:R-:W-:Y:S02]  /*2410*/  ULOP3.LUT UR39, UR39, UR6, URZ, 0x3c, !UPT ;  /* 0x0000000627277292 */ /* 0x000fe4000f8e3c3f */
[----:B------:R-:W-:-:S04]  /*2420*/  @UP1 ULEA.HI UR4, UR4, UR5, URZ, 0x1f ;  /* 0x0000000504041291 */ /* 0x000fc8000f8ff83f */
[----:B------:R-:W-:-:S04]  /*2430*/  @UP1 USHF.R.U32.HI UR4, URZ, 0x2, UR4 ;  /* 0x000000023f041899 */ /* 0x000fc80008011604 */
[----:B------:R-:W-:Y:S01]  /*2440*/  @UP1 ULOP3.LUT UR39, UR39, 0x1, UR4, 0x78, !UPT ;  /* 0x0000000127271892 */ /* 0x000fe2000f8e7804 */
[----:B0-----:R-:W-:Y:S11]  /*2450*/  @!P0 BRA `(.L_x_31) ;  /* 0x00000058009c8947 */ /* 0x001ff60003800000 */
.L_x_188:
[----:B------:R-:W-:Y:S01]  /*2460*/  ULDC.64 UR4, c[0x0][0x5d0] ;  /* 0x0001740000047ab9 */ /* 0x000fe20000000a00 */
[----:B------:R-:W-:Y:S01]  /*2470*/  ULDC UR6, c[0x0][0x284] ;  /* 0x0000a10000067ab9 */ /* 0x000fe20000000800 */
[----:B0-----:R-:W-:Y:S02]  /*2480*/  IMAD R0, R9, UR4, RZ ;  /* 0x0000000409007c24 */ /* 0x001fe4000f8e02ff */
[----:B------:R-:W-:Y:S02]  /*2490*/  IMAD.SHL.U32 R12, R18, 0x80, RZ ;  /* 0x00000080120c7824 */ /* 0x000fe400078e00ff */
[C---:B------:R-:W-:Y:S02]  /*24a0*/  IMAD R3, R19.reuse, UR5, R0 ;  /* 0x0000000513037c24 */ /* 0x040fe4000f8e0200 */
[----:B------:R-:W-:Y:S01]  /*24b0*/  IMAD.SHL.U32 R0, R22, 0x40, RZ ;  /* 0x0000004016007824 */ /* 0x000fe200078e00ff */
[----:B------:R-:W-:Y:S01]  /*24c0*/  SHF.R.S32.HI R13, RZ, 0x1f, R12 ;  /* 0x0000001fff0d7819 */ /* 0x000fe2000001140c */
[----:B------:R-:W-:Y:S01]  /*24d0*/  IMAD.WIDE.U32 R4, R19, UR4, R92 ;  /* 0x0000000413047c25 */ /* 0x000fe2000f8e005c */
[----:B------:R-:W-:-:S02]  /*24e0*/  ULDC.64 UR4, c[0x0][0x5c8] ;  /* 0x0001720000047ab9 */ /* 0x000fc40000000a00 */
[----:B------:R-:W-:Y:S01]  /*24f0*/  ISETP.GE.AND P0, PT, R0, UR6, PT ;  /* 0x0000000600007c0c */ /* 0x000fe2000bf06270 */
[----:B------:R-:W-:Y:S01]  /*2500*/  ULDC UR6, c[0x0][0x288] ;  /* 0x0000a20000067ab9 */ /* 0x000fe20000000800 */
[----:B------:R-:W-:Y:S01]  /*2510*/  IADD3 R4, P1, R12, R4, RZ ;  /* 0x000000040c047210 */ /* 0x000fe20007f3e0ff */
[----:B------:R-:W-:Y:S01]  /*2520*/  IMAD.WIDE R20, R22, 0x40, R90 ;  /* 0x0000004016147825 */ /* 0x000fe200078e025a */
[----:B------:R-:W-:Y:S02]  /*2530*/  ISETP.GE.OR P0, PT, R12, UR6, P0 ;  /* 0x000000060c007c0c */ /* 0x000fe40008706670 */
[----:B------:R-:W-:Y:S01]  /*2540*/  IADD3.X R5, R13, R5, R3, P1, !PT ;  /* 0x000000050d057210 */ /* 0x000fe20000ffe403 */
[----:B------:R-:W-:-:S04]  /*2550*/  IMAD R7, R21, UR4, RZ ;  /* 0x0000000415077c24 */ /* 0x000fc8000f8e02ff */
[C---:B------:R-:W-:Y:S02]  /*2560*/  IMAD R7, R20.reuse, UR5, R7 ;  /* 0x0000000514077c24 */ /* 0x040fe4000f8e0207 */
[----:B------:R-:W-:-:S04]  /*2570*/  IMAD.WIDE.U32 R104, R20, UR4, R4 ;  /* 0x0000000414687c25 */ /* 0x000fc8000f8e0004 */
[----:B------:R-:W-:Y:S05]  /*2580*/  @P0 BRA `(.L_x_32) ;  /* 0x0000003c00dc0947 */ /* 0x000fea0003800000 */
[----:B-----5:R-:W-:Y:S01]  /*2590*/  FSETP.NEU.AND P0, PT, R89, RZ, PT ;  /* 0x000000ff5900720b */ /* 0x020fe20003f0d000 */
[----:B------:R-:W-:Y:S01]  /*25a0*/  IMAD.IADD R3, R97, 0x1, -R12 ;  /* 0x0000000161037824 */ /* 0x000fe200078e0a0c */
[----:B------:R-:W-:Y:S01]  /*25b0*/  BSSY B0, `(.L_x_32) ;  /* 0x00003f4000007945 */ /* 0x000fe20003800000 */
[----:B------:R-:W-:Y:S02]  /*25c0*/  IMAD.IADD R0, R101, 0x1, -R0 ;  /* 0x0000000165007824 */ /* 0x000fe400078e0a00 */
[----:B------:R-:W-:Y:S01]  /*25d0*/  IMAD.IADD R113, R105, 0x1, R7 ;  /* 0x0000000169717824 */ /* 0x000fe200078e0207 */
[----:B------:R-:W-:-:S04]  /*25e0*/  ISETP.GT.AND P2, PT, R3, RZ, PT ;  /* 0x000000ff0300720c */ /* 0x000fc80003f44270 */
[----:B------:R-:W-:-:S03]  /*25f0*/  ISETP.GT.AND P1, PT, R0, RZ, P2 ;  /* 0x000000ff0000720c */ /* 0x000fc60001724270 */
[----:B------:R-:W-:Y:S10]  /*2600*/  @!P0 BRA `(.L_x_33) ;  /* 0x0000002c00208947 */ /* 0x000ff40003800000 */
[----:B------:R-:W0:Y:S01]  /*2610*/  LDC.64 R106, c[0x0][0x5b8] ;  /* 0x00016e00ff6a7b82 */ /* 0x000e220000000a00 */
[----:B------:R-:W-:-:S07]  /*2620*/  ULDC.64 UR4, c[0x0][0x5c0] ;  /* 0x0001700000047ab9 */ /* 0x000fce0000000a00 */
[----:B------:R-:W1:Y:S08]  /*2630*/  LDC.64 R108, c[0x0][0x5b0] ;  /* 0x00016c00ff6c7b82 */ /* 0x000e700000000a00 */
[----:B------:R-:W2:Y:S01]  /*2640*/  LDC.64 R110, c[0x0][0x5a8] ;  /* 0x00016a00ff6e7b82 */ /* 0x000ea20000000a00 */
[-C--:B0-----:R-:W-:Y:S02]  /*2650*/  IMAD R6, R9, R106.reuse, RZ ;  /* 0x0000006a09067224 */ /* 0x081fe400078e02ff */
[----:B------:R-:W-:-:S04]  /*2660*/  IMAD.WIDE.U32 R4, R19, R106, R92 ;  /* 0x0000006a13047225 */ /* 0x000fc800078e005c */
[----:B------:R-:W-:Y:S01]  /*2670*/  IMAD R105, R19, R107, R6 ;  /* 0x0000006b13697224 */ /* 0x000fe200078e0206 */
[----:B------:R-:W-:Y:S01]  /*2680*/  IADD3 R6, P0, R12, R4, RZ ;  /* 0x000000040c067210 */ /* 0x000fe20007f1e0ff */
[----:B-1----:R-:W-:-:S03]  /*2690*/  IMAD R4, R21, R108, RZ ;  /* 0x0000006c15047224 */ /* 0x002fc600078e02ff */
[----:B------:R-:W-:Y:S01]  /*26a0*/  IADD3.X R7, R13, R5, R105, P0, !PT ;  /* 0x000000050d077210 */ /* 0x000fe200007fe469 */
[C---:B------:R-:W-:Y:S02]  /*26b0*/  IMAD R107, R20.reuse, R109, R4 ;  /* 0x0000006d146b7224 */ /* 0x040fe400078e0204 */
[----:B------:R-:W-:-:S04]  /*26c0*/  IMAD.WIDE.U32 R4, R20, R108, R6 ;  /* 0x0000006c14047225 */ /* 0x000fc800078e0006 */
[----:B------:R-:W-:Y:S01]  /*26d0*/  IMAD.IADD R5, R5, 0x1, R107 ;  /* 0x0000000105057824 */ /* 0x000fe200078e026b */
[----:B--2---:R-:W-:-:S04]  /*26e0*/  LEA R10, P0, R4, R110, 0x1 ;  /* 0x0000006e040a7211 */ /* 0x004fc800078008ff */
[----:B------:R-:W-:-:S05]  /*26f0*/  LEA.HI.X R11, R4, R111, R5, 0x1, P0 ;  /* 0x0000006f040b7211 */ /* 0x000fca00000f0c05 */
[----:B------:R-:W2:Y:S01]  /*2700*/  @P1 LDG.E.LTC128B.U16 R18, desc[UR36][R10.64] ;  /* 0x000000240a121981 */ /* 0x000ea2000c1e1520 */
[----:B------:R-:W-:Y:S01]  /*2710*/  IMAD.WIDE.U32 R4, R20, R108, R12 ;  /* 0x0000006c14047225 */ /* 0x000fe200078e000c */
[----:B------:R-:W-:Y:S02]  /*2720*/  BSSY B1, `(.L_x_34) ;  /* 0x0000015000017945 */ /* 0x000fe40003800000 */
[----:B------:R-:W-:-:S04]  /*2730*/  IADD3 R14, P0, R92, R4, RZ ;  /* 0x000000045c0e7210 */ /* 0x000fc80007f1e0ff */
[----:B------:R-:W-:Y:S02]  /*2740*/  IADD3.X R15, R93, R107, R5, P0, !PT ;  /* 0x0000006b5d0f7210 */ /* 0x000fe400007fe405 */
[----:B------:R-:W-:Y:S01]  /*2750*/  LEA R8, P0, R104, UR4, 0x1 ;  /* 0x0000000468087c11 */ /* 0x000fe2000f8008ff */
[----:B------:R-:W-:-:S03]  /*2760*/  IMAD.WIDE.U32 R14, R19, R106, R14 ;  /* 0x0000006a130e7225 */ /* 0x000fc600078e000e */
[----:B------:R-:W-:Y:S02]  /*2770*/  LEA.HI.X R9, R104, UR5, R113, 0x1, P0 ;  /* 0x0000000568097c11 */ /* 0x000fe400080f0c71 */
[----:B------:R-:W-:-:S04]  /*2780*/  ISETP.GT.AND P0, PT, R3, 0x1, PT ;  /* 0x000000010300780c */ /* 0x000fc80003f04270 */
[----:B------:R-:W-:Y:S01]  /*2790*/  ISETP.GT.AND P3, PT, R0, RZ, P0 ;  /* 0x000000ff0000720c */ /* 0x000fe20000764270 */
[----:B--2---:R-:W-:-:S04]  /*27a0*/  IMAD.U32 R4, R18, 0x10000, RZ ;  /* 0x0001000012047824 */ /* 0x004fc800078e00ff */
[----:B------:R-:W-:Y:S01]  /*27b0*/  FMUL R5, R4, R89 ;  /* 0x0000005904057220 */ /* 0x000fe20000400000 */
[----:B------:R-:W-:-:S03]  /*27c0*/  LEA R4, P4, R14, R110, 0x1 ;  /* 0x0000006e0e047211 */ /* 0x000fc600078808ff */
[----:B------:R-:W-:-:S05]  /*27d0*/  FFMA R5, R24, R88, R5 ;  /* 0x0000005818057223 */ /* 0x000fca0000000005 */
[----:B------:R-:W-:Y:S01]  /*27e0*/  F2FP.BF16.F32.PACK_AB R10, RZ, R5 ;  /* 0x00000005ff0a723e */ /* 0x000fe200000010ff */
[----:B------:R-:W-:-:S03]  /*27f0*/  IMAD.IADD R5, R105, 0x1, R15 ;  /* 0x0000000169057824 */ /* 0x000fc600078e020f */
[----:B------:R-:W-:Y:S01]  /*2800*/  PRMT R11, R10, 0x7610, R11 ;  /* 0x000076100a0b7816 */ /* 0x000fe2000000000b */
[----:B------:R-:W-:Y:S01]  /*2810*/  IMAD.SHL.U32 R10, R108, 0x8, RZ ;  /* 0x000000086c0a7824 */ /* 0x000fe200078e00ff */
[----:B------:R-:W-:-:S03]  /*2820*/  LEA.HI.X R5, R14, R111, R5, 0x1, P4 ;  /* 0x0000006f0e057211 */ /* 0x000fc600020f0c05 */
[----:B------:R0:W-:Y:S02]  /*2830*/  @P1 STG.E.U16 desc[UR36][R8.64], R11 ;  /* 0x0000000b08001986 */ /* 0x0001e4000c101524 */
[----:B0-----:R-:W-:Y:S01]  /*2840*/  SHF.L.U64.HI R11, R108, 0x3, R109 ;  /* 0x000000036c0b7819 */ /* 0x001fe2000001026d */
[----:B------:R-:W-:Y:S06]  /*2850*/  @!P3 BRA `(.L_x_35) ;  /* 0x000000000004b947 */ /* 0x000fec0003800000 */
[----:B------:R0:W5:Y:S02]  /*2860*/  LDG.E.LTC128B.U16 R18, desc[UR36][R4.64+0x2] ;  /* 0x0000022404127981 */ /* 0x000164000c1e1520 */
.L_x_35:
[----:B------:R-:W-:Y:S05]  /*2870*/  BSYNC B1 ;  /* 0x0000000000017941 */ /* 0x000fea0003800000 */
.L_x_34:
[----:B------:R-:W-:Y:S01]  /*2880*/  IMAD.WIDE.U32 R10, R20, R108, R10 ;  /* 0x0000006c140a7225 */ /* 0x000fe200078e000a */
[----:B------:R-:W-:-:S03]  /*2890*/  ISETP.GT.AND P2, PT, R0, 0x8, P2 ;  /* 0x000000080000780c */ /* 0x000fc60001744270 */
[----:B-----5:R-:W-:Y:S01]  /*28a0*/  IMAD.U32 R14, R18, 0x10000, RZ ;  /* 0x00010000120e7824 */ /* 0x020fe200078e00ff */
[----:B------:R-:W-:Y:S01]  /*28b0*/  IADD3 R6, P1, R6, R10, RZ ;  /* 0x0000000a06067210 */ /* 0x000fe20007f3e0ff */
[----:B------:R-:W-:Y:S02]  /*28c0*/  IMAD.IADD R107, R107, 0x1, R11 ;  /* 0x000000016b6b7824 */ /* 0x000fe400078e020b */
[----:B------:R-:W-:Y:S02]  /*28d0*/  FMUL R14, R14, R89 ;  /* 0x000000590e0e7220 */ /* 0x000fe40000400000 */
[----:B------:R-:W-:Y:S02]  /*28e0*/  IMAD.X R7, R107, 0x1, R7, P1 ;  /* 0x000000016b077824 */ /* 0x000fe400008e0607 */
[----:B------:R-:W-:Y:S01]  /*28f0*/  FFMA R25, R25, R88, R14 ;  /* 0x0000005819197223 */ /* 0x000fe2000000000e */
[----:B------:R-:W-:-:S04]  /*2900*/  LEA R14, P1, R6, R110, 0x1 ;  /* 0x0000006e060e7211 */ /* 0x000fc800078208ff */
[----:B------:R-:W-:Y:S01]  /*2910*/  LEA.HI.X R15, R6, R111, R7, 0x1, P1 ;  /* 0x0000006f060f7211 */ /* 0x000fe200008f0c07 */
[----:B------:R-:W-:Y:S01]  /*2920*/  @P3 IMAD.MOV.U32 R6, RZ, RZ, R8 ;  /* 0x000000ffff063224 */ /* 0x000fe200078e0008 */
[----:B------:R-:W-:Y:S01]  /*2930*/  F2FP.BF16.F32.PACK_AB R25, RZ, R25 ;  /* 0x00000019ff19723e */ /* 0x000fe200000010ff */
[----:B------:R-:W-:-:S05]  /*2940*/  @P3 IMAD.MOV.U32 R7, RZ, RZ, R9 ;  /* 0x000000ffff073224 */ /* 0x000fca00078e0009 */
[----:B------:R1:W-:Y:S04]  /*2950*/  @P3 STG.E.U16 desc[UR36][R6.64+0x2], R25 ;  /* 0x0000021906003986 */ /* 0x0003e8000c101524 */
[----:B------:R-:W2:Y:S01]  /*2960*/  @P2 LDG.E.LTC128B.U16 R18, desc[UR36][R14.64] ;  /* 0x000000240e122981 */ /* 0x000ea2000c1e1520 */
[----:B------:R-:W-:Y:S01]  /*2970*/  IADD3 R12, P1, P3, R92, R10, R12 ;  /* 0x0000000a5c0c7210 */ /* 0x000fe20007b3e00c */
[----:B------:R-:W-:Y:S01]  /*2980*/  BSSY B1, `(.L_x_36) ;  /* 0x0000011000017945 */ /* 0x000fe20003800000 */
[----:B------:R-:W-:Y:S02]  /*2990*/  ISETP.GT.AND P0, PT, R0, 0x8, P0 ;  /* 0x000000080000780c */ /* 0x000fe40000704270 */
[----:B------:R-:W-:-:S03]  /*29a0*/  IADD3.X R13, R93, R107, R13, P1, P3 ;  /* 0x0000006b5d0d7210 */ /* 0x000fc60000fe640d */
[----:B------:R-:W-:Y:S01]  /*29b0*/  IMAD.WIDE.U32 R12, R19, R106, R12 ;  /* 0x0000006a130c7225 */ /* 0x000fe200078e000c */
[----:B------:R-:W-:-:S03]  /*29c0*/  SHF.L.U64.HI R19, R94, 0x1, R95 ;  /* 0x000000015e137819 */ /* 0x000fc6000001025f */
[----:B------:R-:W-:Y:S01]  /*29d0*/  IMAD.IADD R13, R105, 0x1, R13 ;  /* 0x00000001690d7824 */ /* 0x000fe200078e020d */
[----:B-1----:R-:W-:-:S04]  /*29e0*/  LEA R6, P3, R12, R110, 0x1 ;  /* 0x0000006e0c067211 */ /* 0x002fc800078608ff */
[----:B------:R-:W-:Y:S01]  /*29f0*/  LEA.HI.X R7, R12, R111, R13, 0x1, P3 ;  /* 0x0000006f0c077211 */ /* 0x000fe200018f0c0d */
[----:B--2---:R-:W-:-:S04]  /*2a00*/  IMAD.U32 R10, R18, 0x10000, RZ ;  /* 0x00010000120a7824 */ /* 0x004fc800078e00ff */
[----:B------:R-:W-:Y:S01]  /*2a10*/  FMUL R11, R10, R89 ;  /* 0x000000590a0b7220 */ /* 0x000fe20000400000 */
[----:B------:R-:W-:-:S03]  /*2a20*/  LEA R10, P1, R94, R8, 0x1 ;  /* 0x000000085e0a7211 */ /* 0x000fc600078208ff */
[----:B------:R-:W-:-:S05]  /*2a30*/  FFMA R11, R26, R88, R11 ;  /* 0x000000581a0b7223 */ /* 0x000fca000000000b */
[----:B------:R-:W-:Y:S01]  /*2a40*/  F2FP.BF16.F32.PACK_AB R14, RZ, R11 ;  /* 0x0000000bff0e723e */ /* 0x000fe200000010ff */
[----:B------:R-:W-:-:S05]  /*2a50*/  IMAD.X R11, R19, 0x1, R9, P1 ;  /* 0x00000001130b7824 */ /* 0x000fca00008e0609 */
[----:B------:R1:W-:Y:S01]  /*2a60*/  @P2 STG.E.U16 desc[UR36][R10.64], R14 ;  /* 0x0000000e0a002986 */ /* 0x0003e2000c101524 */
[----:B------:R-:W-:Y:S05]  /*2a70*/  @!P0 BRA `(.L_x_37) ;  /* 0x0000000000048947 */ /* 0x000fea0003800000 */
[----:B------:R2:W5:Y:S02]  /*2a80*/  LDG.E.LTC128B.U16 R18, desc[UR36][R6.64+0x2] ;  /* 0x0000022406127981 */ /* 0x000564000c1e1520 */
.L_x_37:
[----:B------:R-:W-:Y:S05]  /*2a90*/  BSYNC B1 ;  /* 0x0000000000017941 */ /* 0x000fea0003800000 */
.L_x_36:
[----:B-----5:R-:W-:Y:S01]  /*2aa0*/  IMAD.U32 R12, R18, 0x10000, RZ ;  /* 0x00010000120c7824 */ /* 0x020fe200078e00ff */
[----:B------:R-:W-:Y:S01]  /*2ab0*/  ISETP.GT.AND P1, PT, R3, 0x8, PT ;  /* 0x000000080300780c */ /* 0x000fe20003f24270 */
[----:B------:R-:W-:Y:S02]  /*2ac0*/  BSSY B1, `(.L_x_38) ;  /* 0x0000008000017945 */ /* 0x000fe40003800000 */
[----:B------:R-:W-:Y:S01]  /*2ad0*/  FMUL R12, R12, R89 ;  /* 0x000000590c0c7220 */ /* 0x000fe20000400000 */
[----:B------:R-:W-:-:S03]  /*2ae0*/  ISETP.GT.AND P2, PT, R0, RZ, P1 ;  /* 0x000000ff0000720c */ /* 0x000fc60000f44270 */
[----:B------:R-:W-:-:S05]  /*2af0*/  FFMA R12, R27, R88, R12 ;  /* 0x000000581b0c7223 */ /* 0x000fca000000000c */
[----:B------:R-:W-:-:S05]  /*2b00*/  F2FP.BF16.F32.PACK_AB R12, RZ, R12 ;  /* 0x0000000cff0c723e */ /* 0x000fca00000010ff */
[----:B------:R3:W-:Y:S01]  /*2b10*/  @P0 STG.E.U16 desc[UR36][R10.64+0x2], R12 ;  /* 0x0000020c0a000986 */ /* 0x0007e2000c101524 */
[----:B------:R-:W-:Y:S05]  /*2b20*/  @!P2 BRA `(.L_x_39) ;  /* 0x000000000004a947 */ /* 0x000fea0003800000 */
[----:B------:R4:W5:Y:S02]  /*2b30*/  LDG.E.LTC128B.U16 R18, desc[UR36][R4.64+0x10] ;  /* 0x0000102404127981 */ /* 0x000964000c1e1520 */
.L_x_39:
[----:B------:R-:W-:Y:S05]  /*2b40*/  BSYNC B1 ;  /* 0x0000000000017941 */ /* 0x000fea0003800000 */
.L_x_38:
[----:B---3-5:R-:W-:Y:S01]  /*2b50*/  IMAD.U32 R12, R18, 0x10000, RZ ;  /* 0x00010000120c7824 */ /* 0x028fe200078e00ff */
        /* <DEDUP_REMOVED lines=9> */
.L_x_41:
[----:B------:R-:W-:Y:S05]  /*2bf0*/  BSYNC B1 ;  /* 0x0000000000017941 */ /* 0x000fea0003800000 */
.L_x_40:
[----:B-----5:R-:W-:Y:S01]  /*2c00*/  IMAD.U32 R12, R18, 0x10000, RZ ;  /* 0x00010000120c7824 */ /* 0x020fe200078e00ff */
[----:B------:R-:W-:Y:S01]  /*2c10*/  ISETP.GT.AND P1, PT, R0, 0x8, P1 ;  /* 0x000000080000780c */ /* 0x000fe20000f24270 */
[----:B------:R-:W-:Y:S02]  /*2c20*/  BSSY B1, `(.L_x_42) ;  /* 0x0000007000017945 */ /* 0x000fe40003800000 */
[----:B------:R-:W-:-:S04]  /*2c30*/  FMUL R12, R12, R89 ;  /* 0x000000590c0c7220 */ /* 0x000fc80000400000 */
[----:B------:R-:W-:-:S05]  /*2c40*/  FFMA R12, R29, R88, R12 ;  /* 0x000000581d0c7223 */ /* 0x000fca000000000c */
[----:B------:R-:W-:-:S05]  /*2c50*/  F2FP.BF16.F32.PACK_AB R12, RZ, R12 ;  /* 0x0000000cff0c723e */ /* 0x000fca00000010ff */
[----:B------:R0:W-:Y:S01]  /*2c60*/  @P3 STG.E.U16 desc[UR36][R8.64+0x12], R12 ;  /* 0x0000120c08003986 */ /* 0x0001e2000c101524 */
[----:B------:R-:W-:Y:S05]  /*2c70*/  @!P1 BRA `(.L_x_43) ;  /* 0x0000000000049947 */ /* 0x000fea0003800000 */
[----:B------:R0:W5:Y:S02]  /*2c80*/  LDG.E.LTC128B.U16 R18, desc[UR36][R6.64+0x10] ;  /* 0x0000102406127981 */ /* 0x000164000c1e1520 */
.L_x_43:
[----:B------:R-:W-:Y:S05]  /*2c90*/  BSYNC B1 ;  /* 0x0000000000017941 */ /* 0x000fea0003800000 */
.L_x_42:
[----:B0----5:R-:W-:Y:S01]  /*2ca0*/  IMAD.U32 R12, R18, 0x10000, RZ ;  /* 0x00010000120c7824 */ /* 0x021fe200078e00ff */
[----:B------:R-:W-:Y:S01]  /*2cb0*/  ISETP.GT.AND P0, PT, R0, 0x8, P0 ;  /* 0x000000080000780c */ /* 0x000fe20000704270 */
[----:B------:R-:W-:Y:S02]  /*2cc0*/  BSSY B1, `(.L_x_44) ;  /* 0x0000007000017945 */ /* 0x000fe40003800000 */
[----:B---3--:R-:W-:-:S04]  /*2cd0*/  FMUL R13, R12, R89 ;  /* 0x000000590c0d7220 */ /* 0x008fc80000400000 */
[----:B------:R-:W-:-:S05]  /*2ce0*/  FFMA R13, R30, R88, R13 ;  /* 0x000000581e0d7223 */ /* 0x000fca000000000d */
[----:B------:R-:W-:-:S05]  /*2cf0*/  F2FP.BF16.F32.PACK_AB R13, RZ, R13 ;  /* 0x0000000dff0d723e */ /* 0x000fca00000010ff */
[----:B------:R0:W-:Y:S01]  /*2d00*/  @P1 STG.E.U16 desc[UR36][R10.64+0x10], R13 ;  /* 0x0000100d0a001986 */ /* 0x0001e2000c101524 */
[----:B------:R-:W-:Y:S05]  /*2d10*/  @!P0 BRA `(.L_x_45) ;  /* 0x0000000000048947 */ /* 0x000fea0003800000 */
[----:B------:R3:W5:Y:S02]  /*2d20*/  LDG.E.LTC128B.U16 R18, desc[UR36][R6.64+0x12] ;  /* 0x0000122406127981 */ /* 0x000764000c1e1520 */
.L_x_45:
[----:B------:R-:W-:Y:S05]  /*2d30*/  BSYNC B1 ;  /* 0x0000000000017941 */ /* 0x000fea0003800000 */
.L_x_44:
        /* <DEDUP_REMOVED lines=10> */
.L_x_47:
[----:B------:R-:W-:Y:S05]  /*2de0*/  BSYNC B1 ;  /* 0x0000000000017941 */ /* 0x000fea0003800000 */
.L_x_46:
[----:B0----5:R-:W-:Y:S01]  /*2df0*/  IMAD.U32 R12, R18, 0x10000, RZ ;  /* 0x00010000120c7824 */ /* 0x021fe200078e00ff */
        /* <DEDUP_REMOVED lines=9> */
.L_x_49:
[----:B------:R-:W-:Y:S05]  /*2e90*/  BSYNC B1 ;  /* 0x0000000000017941 */ /* 0x000fea0003800000 */
.L_x_48:
        /* <DEDUP_REMOVED lines=9> */
.L_x_51:
[----:B------:R-:W-:Y:S05]  /*2f30*/  BSYNC B1 ;  /* 0x0000000000017941 */ /* 0x000fea0003800000 */
.L_x_50:
[----:B0----5:R-:W-:Y:S01]  /*2f40*/  IMAD.U32 R12, R18, 0x10000, RZ ;  /* 0x00010000120c7824 */ /* 0x021fe200078e00ff */
        /* <DEDUP_REMOVED lines=8> */
.L_x_53:
[----:B------:R-:W-:Y:S05]  /*2fd0*/  BSYNC B1 ;  /* 0x0000000000017941 */ /* 0x000fea0003800000 */
.L_x_52:
        /* <DEDUP_REMOVED lines=10> */
.L_x_55:
[----:B------:R-:W-:Y:S05]  /*3080*/  BSYNC B1 ;  /* 0x0000000000017941 */ /* 0x000fea0003800000 */
.L_x_54:
        /* <DEDUP_REMOVED lines=10> */
.L_x_57:
[----:B------:R-:W-:Y:S05]  /*3130*/  BSYNC B1 ;  /* 0x0000000000017941 */ /* 0x000fea0003800000 */
.L_x_56:
        /* <DEDUP_REMOVED lines=9> */
.L_x_59:
[----:B------:R-:W-:Y:S05]  /*31d0*/  BSYNC B1 ;  /* 0x0000000000017941 */ /* 0x000fea0003800000 */
.L_x_58:
        /* <DEDUP_REMOVED lines=9> */
.L_x_61:
[----:B------:R-:W-:Y:S05]  /*3270*/  BSYNC B1 ;  /* 0x0000000000017941 */ /* 0x000fea0003800000 */
.L_x_60:
        /* <DEDUP_REMOVED lines=10> */
.L_x_63:
[----:B------:R-:W-:Y:S05]  /*3320*/  BSYNC B1 ;  /* 0x0000000000017941 */ /* 0x000fea0003800000 */
.L_x_62:
        /* <DEDUP_REMOVED lines=10> */
.L_x_65:
[----:B------:R-:W-:Y:S05]  /*33d0*/  BSYNC B1 ;  /* 0x0000000000017941 */ /* 0x000fea0003800000 */
.L_x_64:
        /* <DEDUP_REMOVED lines=9> */
.L_x_67:
[----:B------:R-:W-:Y:S05]  /*3470*/  BSYNC B1 ;  /* 0x0000000000017941 */ /* 0x000fea0003800000 */
.L_x_66:
        /* <DEDUP_REMOVED lines=9> */
.L_x_69:
[----:B------:R-:W-:Y:S05]  /*3510*/  BSYNC B1 ;  /* 0x0000000000017941 */ /* 0x000fea0003800000 */
.L_x_68:
        /* <DEDUP_REMOVED lines=10> */
.L_x_71:
[----:B------:R-:W-:Y:S05]  /*35c0*/  BSYNC B1 ;  /* 0x0000000000017941 */ /* 0x000fea0003800000 */
.L_x_70:
        /* <DEDUP_REMOVED lines=10> */
.L_x_73:
[----:B------:R-:W-:Y:S05]  /*3670*/  BSYNC B1 ;  /* 0x0000000000017941 */ /* 0x000fea0003800000 */
.L_x_72:
        /* <DEDUP_REMOVED lines=9> */
.L_x_75:
[----:B------:R-:W-:Y:S05]  /*3710*/  BSYNC B1 ;  /* 0x0000000000017941 */ /* 0x000fea0003800000 */
.L_x_74:
        /* <DEDUP_REMOVED lines=9> */
.L_x_77:
[----:B------:R-:W-:Y:S05]  /*37b0*/  BSYNC B1 ;  /* 0x0000000000017941 */ /* 0x000fea0003800000 */
.L_x_76:
        /* <DEDUP_REMOVED lines=10> */
.L_x_79:
[----:B------:R-:W-:Y:S05]  /*3860*/  BSYNC B1 ;  /* 0x0000000000017941 */ /* 0x000fea0003800000 */
.L_x_78:
        /* <DEDUP_REMOVED lines=10> */
.L_x_81:
[----:B------:R-:W-:Y:S05]  /*3910*/  BSYNC B1 ;  /* 0x0000000000017941 */ /* 0x000fea0003800000 */
.L_x_80:
        /* <DEDUP_REMOVED lines=9> */
.L_x_83:
[----:B------:R-:W-:Y:S05]  /*39b0*/  BSYNC B1 ;  /* 0x0000000000017941 */ /* 0x000fea0003800000 */
.L_x_82:
        /* <DEDUP_REMOVED lines=9> */
.L_x_85:
[----:B------:R-:W-:Y:S05]  /*3a50*/  BSYNC B1 ;  /* 0x0000000000017941 */ /* 0x000fea0003800000 */
.L_x_84:
        /* <DEDUP_REMOVED lines=10> */
.L_x_87:
[----:B------:R-:W-:Y:S05]  /*3b00*/  BSYNC B1 ;  /* 0x0000000000017941 */ /* 0x000fea0003800000 */
.L_x_86:
        /* <DEDUP_REMOVED lines=10> */
.L_x_89:
[----:B------:R-:W-:Y:S05]  /*3bb0*/  BSYNC B1 ;  /* 0x0000000000017941 */ /* 0x000fea0003800000 */
.L_x_88:
        /* <DEDUP_REMOVED lines=9> */
.L_x_91:
[----:B------:R-:W-:Y:S05]  /*3c50*/  BSYNC B1 ;  /* 0x0000000000017941 */ /* 0x000fea0003800000 */
.L_x_90:
        /* <DEDUP_REMOVED lines=9> */
.L_x_93:
[----:B------:R-:W-:Y:S05]  /*3cf0*/  BSYNC B1 ;  /* 0x0000000000017941 */ /* 0x000fea0003800000 */
.L_x_92:
        /* <DEDUP_REMOVED lines=10> */
.L_x_95:
[----:B------:R-:W-:Y:S05]  /*3da0*/  BSYNC B1 ;  /* 0x0000000000017941 */ /* 0x000fea0003800000 */
.L_x_94:
        /* <DEDUP_REMOVED lines=10> */
.L_x_97:
[----:B------:R-:W-:Y:S05]  /*3e50*/  BSYNC B1 ;  /* 0x0000000000017941 */ /* 0x000fea0003800000 */
.L_x_96:
        /* <DEDUP_REMOVED lines=9> */
.L_x_99:
[----:B------:R-:W-:Y:S05]  /*3ef0*/  BSYNC B1 ;  /* 0x0000000000017941 */ /* 0x000fea0003800000 */
.L_x_98:
        /* <DEDUP_REMOVED lines=9> */
.L_x_101:
[----:B------:R-:W-:Y:S05]  /*3f90*/  BSYNC B1 ;  /* 0x0000000000017941 */ /* 0x000fea0003800000 */
.L_x_100:
        /* <DEDUP_REMOVED lines=10> */
.L_x_103:
[----:B------:R-:W-:Y:S05]  /*4040*/  BSYNC B1 ;  /* 0x0000000000017941 */ /* 0x000fea0003800000 */
.L_x_102:
        /* <DEDUP_REMOVED lines=10> */
.L_x_105:
[----:B------:R-:W-:Y:S05]  /*40f0*/  BSYNC B1 ;  /* 0x0000000000017941 */ /* 0x000fea0003800000 */
.L_x_104:
        /* <DEDUP_REMOVED lines=9> */
.L_x_107:
[----:B------:R-:W-:Y:S05]  /*4190*/  BSYNC B1 ;  /* 0x0000000000017941 */ /* 0x000fea0003800000 */
.L_x_106:
        /* <DEDUP_REMOVED lines=9> */
.L_x_109:
[----:B------:R-:W-:Y:S05]  /*4230*/  BSYNC B1 ;  /* 0x0000000000017941 */ /* 0x000fea0003800000 */
.L_x_108:
        /* <DEDUP_REMOVED lines=10> */
.L_x_111:
[----:B------:R-:W-:Y:S05]  /*42e0*/  BSYNC B1 ;  /* 0x0000000000017941 */ /* 0x000fea0003800000 */
.L_x_110:
        /* <DEDUP_REMOVED lines=10> */
.L_x_113:
[----:B------:R-:W-:Y:S05]  /*4390*/  BSYNC B1 ;  /* 0x0000000000017941 */ /* 0x000fea0003800000 */
.L_x_112:
        /* <DEDUP_REMOVED lines=9> */
.L_x_115:
[----:B------:R-:W-:Y:S05]  /*4430*/  BSYNC B1 ;  /* 0x0000000000017941 */ /* 0x000fea0003800000 */
.L_x_114:
        /* <DEDUP_REMOVED lines=9> */
.L_x_117:
[----:B------:R-:W-:Y:S05]  /*44d0*/  BSYNC B1 ;  /* 0x0000000000017941 */ /* 0x000fea0003800000 */
.L_x_116:
        /* <DEDUP_REMOVED lines=10> */
.L_x_119:
[----:B------:R-:W-:Y:S05]  /*4580*/  BSYNC B1 ;  /* 0x0000000000017941 */ /* 0x000fea0003800000 */
.L_x_118:
        /* <DEDUP_REMOVED lines=10> */
.L_x_121:
[----:B------:R-:W-:Y:S05]  /*4630*/  BSYNC B1 ;  /* 0x0000000000017941 */ /* 0x000fea0003800000 */
.L_x_120:
        /* <DEDUP_REMOVED lines=9> */
.L_x_123:
[----:B------:R-:W-:Y:S05]  /*46d0*/  BSYNC B1 ;  /* 0x0000000000017941 */ /* 0x000fea0003800000 */
.L_x_122:
        /* <DEDUP_REMOVED lines=9> */
.L_x_125:
[----:B------:R-:W-:Y:S05]  /*4770*/  BSYNC B1 ;  /* 0x0000000000017941 */ /* 0x000fea0003800000 */
.L_x_124:
        /* <DEDUP_REMOVED lines=10> */
.L_x_127:
[----:B------:R-:W-:Y:S05]  /*4820*/  BSYNC B1 ;  /* 0x0000000000017941 */ /* 0x000fea0003800000 */
.L_x_126:
        /* <DEDUP_REMOVED lines=10> */
.L_x_129:
[----:B------:R-:W-:Y:S05]  /*48d0*/  BSYNC B1 ;  /* 0x0000000000017941 */ /* 0x000fea0003800000 */
.L_x_128:
        /* <DEDUP_REMOVED lines=9> */
.L_x_131:
[----:B------:R-:W-:Y:S05]  /*4970*/  BSYNC B1 ;  /* 0x0000000000017941 */ /* 0x000fea0003800000 */
.L_x_130:
        /* <DEDUP_REMOVED lines=9> */
.L_x_133:
[----:B------:R-:W-:Y:S05]  /*4a10*/  BSYNC B1 ;  /* 0x0000000000017941 */ /* 0x000fea0003800000 */
.L_x_132:
        /* <DEDUP_REMOVED lines=10> */
.L_x_135:
[----:B------:R-:W-:Y:S05]  /*4ac0*/  BSYNC B1 ;  /* 0x0000000000017941 */ /* 0x000fea0003800000 */
.L_x_134:
        /* <DEDUP_REMOVED lines=10> */
.L_x_137:
[----:B------:R-:W-:Y:S05]  /*4b70*/  BSYNC B1 ;  /* 0x0000000000017941 */ /* 0x000fea0003800000 */
.L_x_136:
        /* <DEDUP_REMOVED lines=9> */
.L_x_139:
[----:B------:R-:W-:Y:S05]  /*4c10*/  BSYNC B1 ;  /* 0x0000000000017941 */ /* 0x000fea0003800000 */
.L_x_138:
        /* <DEDUP_REMOVED lines=9> */
.L_x_141:
[----:B------:R-:W-:Y:S05]  /*4cb0*/  BSYNC B1 ;  /* 0x0000000000017941 */ /* 0x000fea0003800000 */
.L_x_140:
        /* <DEDUP_REMOVED lines=10> */
.L_x_143:
[----:B------:R-:W-:Y:S05]  /*4d60*/  BSYNC B1 ;  /* 0x0000000000017941 */ /* 0x000fea0003800000 */
.L_x_142:
        /* <DEDUP_REMOVED lines=10> */
.L_x_145:
[----:B------:R-:W-:Y:S05]  /*4e10*/  BSYNC B1 ;  /* 0x0000000000017941 */ /* 0x000fea0003800000 */
.L_x_144:
        /* <DEDUP_REMOVED lines=9> */
.L_x_147:
[----:B------:R-:W-:Y:S05]  /*4eb0*/  BSYNC B1 ;  /* 0x0000000000017941 */ /* 0x000fea0003800000 */
.L_x_146:
        /* <DEDUP_REMOVED lines=9> */
.L_x_149:
[----:B------:R-:W-:Y:S05]  /*4f50*/  BSYNC B1 ;  /* 0x0000000000017941 */ /* 0x000fea0003800000 */
.L_x_148:
        /* <DEDUP_REMOVED lines=10> */
.L_x_151:
[----:B------:R-:W-:Y:S05]  /*5000*/  BSYNC B1 ;  /* 0x0000000000017941 */ /* 0x000fea0003800000 */
.L_x_150:
        /* <DEDUP_REMOVED lines=10> */
.L_x_153:
[----:B------:R-:W-:Y:S05]  /*50b0*/  BSYNC B1 ;  /* 0x0000000000017941 */ /* 0x000fea0003800000 */
.L_x_152:
[----:B0---45:R-:W-:Y:S01]  /*50c0*/  IMAD.U32 R4, R18, 0x10000, RZ ;  /* 0x0001000012047824 */ /* 0x031fe200078e00ff */
        /* <DEDUP_REMOVED lines=8> */
.L_x_155:
[----:B------:R-:W-:Y:S05]  /*5150*/  BSYNC B1 ;  /* 0x0000000000017941 */ /* 0x000fea0003800000 */
.L_x_154:
[----:B0----5:R-:W-:Y:S01]  /*5160*/  IMAD.U32 R4, R18, 0x10000, RZ ;  /* 0x0001000012047824 */ /* 0x021fe200078e00ff */
[----:B------:R-:W-:Y:S01]  /*5170*/  ISETP.GT.AND P0, PT, R0, 0x8, P0 ;  /* 0x000000080000780c */ /* 0x000fe20000704270 */
[----:B------:R-:W-:Y:S01]  /*5180*/  @P1 IMAD.MOV.U32 R5, RZ, RZ, R11 ;  /* 0x000000ffff051224 */ /* 0x000fe200078e000b */
[----:B------:R-:W-:Y:S01]  /*5190*/  BSSY B1, `(.L_x_156) ;  /* 0x0000008000017945 */ /* 0x000fe20003800000 */
[----:B------:R-:W-:Y:S01]  /*51a0*/  FMUL R3, R4, R89 ;  /* 0x0000005904037220 */ /* 0x000fe20000400000 */
[----:B------:R-:W-:-:S03]  /*51b0*/  @P1 IMAD.MOV.U32 R4, RZ, RZ, R10 ;  /* 0x000000ffff041224 */ /* 0x000fc600078e000a */
[----:B------:R-:W-:-:S05]  /*51c0*/  FFMA R3, R86, R88, R3 ;  /* 0x0000005856037223 */ /* 0x000fca0000000003 */
[----:B------:R-:W-:-:S05]  /*51d0*/  F2FP.BF16.F32.PACK_AB R3, RZ, R3 ;  /* 0x00000003ff03723e */ /* 0x000fca00000010ff */
[----:B------:R0:W-:Y:S01]  /*51e0*/  @P1 STG.E.U16 desc[UR36][R4.64+0xf0], R3 ;  /* 0x0000f00304001986 */ /* 0x0001e2000c101524 */
[----:B------:R-:W-:Y:S05]  /*51f0*/  @!P0 BRA `(.L_x_157) ;  /* 0x0000000000048947 */ /* 0x000fea0003800000 */
[----:B------:R0:W5:Y:S02]  /*5200*/  LDG.E.LTC128B.U16 R18, desc[UR36][R6.64+0xf2] ;  /* 0x0000f22406127981 */ /* 0x000164000c1e1520 */
.L_x_157:
[----:B------:R-:W-:Y:S05]  /*5210*/  BSYNC B1 ;  /* 0x0000000000017941 */ /* 0x000fea0003800000 */
.L_x_156:
[----:B------:R-:W-:Y:S05]  /*5220*/  @!P0 BRA `(.L_x_158) ;  /* 0x0000001000b08947 */ /* 0x000fea0003800000 */
[----:B-----5:R-:W-:-:S04]  /*5230*/  IMAD.U32 R18, R18, 0x10000, RZ ;  /* 0x0001000012127824 */ /* 0x020fc800078e00ff */
[----:B------:R-:W-:-:S04]  /*5240*/  FMUL R18, R18, R89 ;  /* 0x0000005912127220 */ /* 0x000fc80000400000 */
[----:B------:R-:W-:-:S05]  /*5250*/  FFMA R18, R87, R88, R18 ;  /* 0x0000005857127223 */ /* 0x000fca0000000012 */
[----:B------:R-:W-:-:S05]  /*5260*/  F2FP.BF16.F32.PACK_AB R18, RZ, R18 ;  /* 0x00000012ff12723e */ /* 0x000fca00000010ff */
[----:B------:R0:W-:Y:S01]  /*5270*/  STG.E.U16 desc[UR36][R10.64+0xf2], R18 ;  /* 0x0000f2120a007986 */ /* 0x0001e2000c101524 */
[----:B------:R-:W-:Y:S05]  /*5280*/  BRA `(.L_x_158) ;  /* 0x0000001000987947 */ /* 0x000fea0003800000 */
.L_x_33:
[----:B------:R-:W-:Y:S01]  /*5290*/  ISETP.GT.AND P3, PT, R3, 0x1, PT ;  /* 0x000000010300780c */ /* 0x000fe20003f64270 */
[----:B------:R-:W-:Y:S01]  /*52a0*/  ULDC.64 UR4, c[0x0][0x5c0] ;  /* 0x0001700000047ab9 */ /* 0x000fe20000000a00 */
[-C--:B------:R-:W-:Y:S01]  /*52b0*/  FMUL R24, R24, R88.reuse ;  /* 0x0000005818187220 */ /* 0x080fe20000400000 */
[----:B------:R-:W-:Y:S01]  /*52c0*/  LEA R4, P4, R104, UR4, 0x1 ;  /* 0x0000000468047c11 */ /* 0x000fe2000f8808ff */
[-C--:B------:R-:W-:Y:S01]  /*52d0*/  FMUL R25, R25, R88.reuse ;  /* 0x0000005819197220 */ /* 0x080fe20000400000 */
[----:B------:R-:W-:Y:S01]  /*52e0*/  ISETP.GT.AND P0, PT, R0, RZ, P3 ;  /* 0x000000ff0000720c */ /* 0x000fe20001f04270 */
[----:B------:R-:W-:Y:S01]  /*52f0*/  FMUL R26, R26, R88 ;  /* 0x000000581a1a7220 */ /* 0x000fe20000400000 */
[----:B------:R-:W-:Y:S01]  /*5300*/  F2FP.BF16.F32.PACK_AB R24, RZ, R24 ;  /* 0x00000018ff18723e */ /* 0x000fe200000010ff */
[-C--:B------:R-:W-:Y:S01]  /*5310*/  FMUL R27, R27, R88.reuse ;  /* 0x000000581b1b7220 */ /* 0x080fe20000400000 */
[----:B------:R-:W-:Y:S01]  /*5320*/  LEA.HI.X R5, R104, UR5, R113, 0x1, P4 ;  /* 0x0000000568057c11 */ /* 0x000fe2000a0f0c71 */
[-C--:B------:R-:W-:Y:S01]  /*5330*/  FMUL R28, R28, R88.reuse ;  /* 0x000000581c1c7220 */ /* 0x080fe20000400000 */
[----:B------:R-:W-:Y:S01]  /*5340*/  F2FP.BF16.F32.PACK_AB R25, RZ, R25 ;  /* 0x00000019ff19723e */ /* 0x000fe200000010ff */
[-C--:B------:R-:W-:Y:S01]  /*5350*/  FMUL R29, R29, R88.reuse ;  /* 0x000000581d1d7220 */ /* 0x080fe20000400000 */
[----:B------:R-:W-:Y:S01]  /*5360*/  ISETP.GT.AND P2, PT, R0, 0x8, P2 ;  /* 0x000000080000780c */ /* 0x000fe20001744270 */
[----:B------:R-:W-:Y:S01]  /*5370*/  @P1 STG.E.U16 desc[UR36][R4.64], R24 ;  /* 0x0000001804001986 */ /* 0x000fe2000c101524 */
[----:B------:R-:W-:Y:S01]  /*5380*/  ISETP.GT.AND P1, PT, R3, 0x8, PT ;  /* 0x000000080300780c */ /* 0x000fe20003f24270 */
[----:B------:R-:W-:Y:S01]  /*5390*/  FMUL R30, R30, R88 ;  /* 0x000000581e1e7220 */ /* 0x000fe20000400000 */
[C---:B------:R-:W-:Y:S01]  /*53a0*/  SHF.L.U64.HI R7, R94.reuse, 0x1, R95 ;  /* 0x000000015e077819 */ /* 0x040fe2000001025f */
[----:B------:R-:W-:Y:S01]  /*53b0*/  @P0 STG.E.U16 desc[UR36][R4.64+0x2], R25 ;  /* 0x0000021904000986 */ /* 0x000fe2000c101524 */
[----:B------:R-:W-:Y:S01]  /*53c0*/  LEA R6, P5, R94, R4, 0x1 ;  /* 0x000000045e067211 */ /* 0x000fe200078a08ff */
[-C--:B------:R-:W-:Y:S01]  /*53d0*/  FMUL R31, R31, R88.reuse ;  /* 0x000000581f1f7220 */ /* 0x080fe20000400000 */
[----:B------:R-:W-:Y:S01]  /*53e0*/  ISETP.GT.AND P3, PT, R0, 0x8, P3 ;  /* 0x000000080000780c */ /* 0x000fe20001f64270 */
[-C--:B------:R-:W-:Y:S01]  /*53f0*/  FMUL R32, R32, R88.reuse ;  /* 0x0000005820207220 */ /* 0x080fe20000400000 */
[----:B------:R-:W-:Y:S01]  /*5400*/  ISETP.GT.AND P0, PT, R3, 0x9, PT ;  /* 0x000000090300780c */ /* 0x000fe20003f04270 */
[----:B------:R-:W-:Y:S01]  /*5410*/  IMAD.X R7, R7, 0x1, R5, P5 ;  /* 0x0000000107077824 */ /* 0x000fe200028e0605 */
[----:B------:R-:W-:Y:S01]  /*5420*/  ISETP.GT.AND P4, PT, R0, RZ, P1 ;  /* 0x000000ff0000720c */ /* 0x000fe20000f84270 */
[----:B------:R-:W-:Y:S01]  /*5430*/  FMUL R33, R33, R88 ;  /* 0x0000005821217220 */ /* 0x000fe20000400000 */
[----:B------:R-:W-:Y:S01]  /*5440*/  F2FP.BF16.F32.PACK_AB R26, RZ, R26 ;  /* 0x0000001aff1a723e */ /* 0x000fe200000010ff */
[-C--:B------:R-:W-:Y:S01]  /*5450*/  FMUL R34, R34, R88.reuse ;  /* 0x0000005822227220 */ /* 0x080fe20000400000 */
[----:B------:R-:W-:Y:S01]  /*5460*/  ISETP.GT.AND P5, PT, R0, RZ, P0 ;  /* 0x000000ff0000720c */ /* 0x000fe200007a4270 */
[----:B------:R-:W-:Y:S01]  /*5470*/  FMUL R35, R35, R88 ;  /* 0x0000005823237220 */ /* 0x000fe20000400000 */
[----:B------:R-:W-:Y:S01]  /*5480*/  F2FP.BF16.F32.PACK_AB R27, RZ, R27 ;  /* 0x0000001bff1b723e */ /* 0x000fe200000010ff */
[----:B------:R-:W-:Y:S01]  /*5490*/  @P2 STG.E.U16 desc[UR36][R6.64], R26 ;  /* 0x0000001a06002986 */ /* 0x000fe2000c101524 */
[----:B------:R-:W-:Y:S01]  /*54a0*/  F2FP.BF16.F32.PACK_AB R28, RZ, R28 ;  /* 0x0000001cff1c723e */ /* 0x000fe200000010ff */
[-C--:B------:R-:W-:Y:S01]  /*54b0*/  FMUL R36, R36, R88.reuse ;  /* 0x0000005824247220 */ /* 0x080fe20000400000 */
[C---:B------:R-:W-:Y:S01]  /*54c0*/  ISETP.GT.AND P2, PT, R0.reuse, 0x8, P1 ;  /* 0x000000080000780c */ /* 0x040fe20000f44270 */
[----:B------:R-:W-:Y:S01]  /*54d0*/  @P3 STG.E.U16 desc[UR36][R6.64+0x2], R27 ;  /* 0x0000021b06003986 */ /* 0x000fe2000c101524 */
[----:B------:R-:W-:Y:S01]  /*54e0*/  ISETP.GT.AND P1, PT, R3, 0x10, PT ;  /* 0x000000100300780c */ /* 0x000fe20003f24270 */
[-C--:B------:R-:W-:Y:S01]  /*54f0*/  FMUL R37, R37, R88.reuse ;  /* 0x0000005825257220 */ /* 0x080fe20000400000 */
[----:B------:R-:W-:Y:S01]  /*5500*/  F2FP.BF16.F32.PACK_AB R29, RZ, R29 ;  /* 0x0000001dff1d723e */ /* 0x000fe200000010ff */
[----:B------:R-:W-:Y:S01]  /*5510*/  @P4 STG.E.U16 desc[UR36][R4.64+0x10], R28 ;  /* 0x0000101c04004986 */ /* 0x000fe2000c101524 */
[----:B------:R-:W-:Y:S01]  /*5520*/  ISETP.GT.AND P3, PT, R0, 0x8, P0 ;  /* 0x000000080000780c */ /* 0x000fe20000764270 */
[-C--:B------:R-:W-:Y:S01]  /*5530*/  FMUL R38, R38, R88.reuse ;  /* 0x0000005826267220 */ /* 0x080fe20000400000 */
[----:B------:R-:W-:Y:S01]  /*5540*/  ISETP.GT.AND P0, PT, R3, 0x11, PT ;  /* 0x000000110300780c */ /* 0x000fe20003f04270 */
[----:B------:R-:W-:Y:S01]  /*5550*/  @P5 STG.E.U16 desc[UR36][R4.64+0x12], R29 ;  /* 0x0000121d04005986 */ /* 0x000fe2000c101524 */
        /* <DEDUP_REMOVED lines=162> */
[----:B------:R-:W-:-:S02]  /*5f80*/  F2FP.BF16.F32.PACK_AB R62, RZ, R62 ;  /* 0x0000003eff3e723e */ /* 0x000fc400000010ff */
[C---:B------:R-:W-:Y:S02]  /*5f90*/  ISETP.GT.AND P5, PT, R0.reuse, RZ, P0 ;  /* 0x000000ff0000720c */ /* 0x040fe400007a4270 */
[----:B------:R-:W-:Y:S01]  /*5fa0*/  F2FP.BF16.F32.PACK_AB R63, RZ, R63 ;  /* 0x0000003fff3f723e */ /* 0x000fe200000010ff */
[----:B------:R-:W-:Y:S01]  /*5fb0*/  @P2 STG.E.U16 desc[UR36][R6.64+0x90], R62 ;  /* 0x0000903e06002986 */ /* 0x000fe2000c101524 */
[----:B------:R-:W-:Y:S02]  /*5fc0*/  F2FP.BF16.F32.PACK_AB R64, RZ, R64 ;  /* 0x00000040ff40723e */ /* 0x000fe400000010ff */
[C---:B------:R-:W-:Y:S01]  /*5fd0*/  ISETP.GT.AND P2, PT, R0.reuse, 0x8, P1 ;  /* 0x000000080000780c */ /* 0x040fe20000f44270 */
[----:B------:R-:W-:Y:S01]  /*5fe0*/  @P3 STG.E.U16 desc[UR36][R6.64+0x92], R63 ;  /* 0x0000923f06003986 */ /* 0x000fe2000c101524 */
[----:B------:R-:W-:Y:S02]  /*5ff0*/  ISETP.GT.AND P1, PT, R3, 0x58, PT ;  /* 0x000000580300780c */ /* 0x000fe40003f24270 */
[----:B------:R-:W-:Y:S01]  /*6000*/  F2FP.BF16.F32.PACK_AB R65, RZ, R65 ;  /* 0x00000041ff41723e */ /* 0x000fe200000010ff */
[----:B------:R-:W-:Y:S01]  /*6010*/  @P4 STG.E.U16 desc[UR36][R4.64+0xa0], R64 ;  /* 0x0000a04004004986 */ /* 0x000fe2000c101524 */
[----:B------:R-:W-:-:S02]  /*6020*/  ISETP.GT.AND P3, PT, R0, 0x8, P0 ;  /* 0x000000080000780c */ /* 0x000fc40000764270 */
[----:B------:R-:W-:Y:S01]  /*6030*/  ISETP.GT.AND P0, PT, R3, 0x59, PT ;  /* 0x000000590300780c */ /* 0x000fe20003f04270 */
[----:B------:R-:W-:Y:S01]  /*6040*/  @P5 STG.E.U16 desc[UR36][R4.64+0xa2], R65 ;  /* 0x0000a24104005986 */ /* 0x000fe2000c101524 */
[C---:B------:R-:W-:Y:S02]  /*6050*/  ISETP.GT.AND P4, PT, R0.reuse, RZ, P1 ;  /* 0x000000ff0000720c */ /* 0x040fe40000f84270 */
[----:B------:R-:W-:Y:S02]  /*6060*/  F2FP.BF16.F32.PACK_AB R66, RZ, R66 ;  /* 0x00000042ff42723e */ /* 0x000fe400000010ff */
[----:B------:R-:W-:Y:S02]  /*6070*/  ISETP.GT.AND P5, PT, R0, RZ, P0 ;  /* 0x000000ff0000720c */ /* 0x000fe400007a4270 */
[----:B------:R-:W-:Y:S01]  /*6080*/  F2FP.BF16.F32.PACK_AB R67, RZ, R67 ;  /* 0x00000043ff43723e */ /* 0x000fe200000010ff */
[----:B------:R-:W-:Y:S01]  /*6090*/  @P2 STG.E.U16 desc[UR36][R6.64+0xa0], R66 ;  /* 0x0000a04206002986 */ /* 0x000fe2000c101524 */
[----:B------:R-:W-:-:S02]  /*60a0*/  F2FP.BF16.F32.PACK_AB R68, RZ, R68 ;  /* 0x00000044ff44723e */ /* 0x000fc400000010ff */
[C---:B------:R-:W-:Y:S01]  /*60b0*/  ISETP.GT.AND P2, PT, R0.reuse, 0x8, P1 ;  /* 0x000000080000780c */ /* 0x040fe20000f44270 */
[----:B------:R-:W-:Y:S01]  /*60c0*/  @P3 STG.E.U16 desc[UR36][R6.64+0xa2], R67 ;  /* 0x0000a24306003986 */ /* 0x000fe2000c101524 */
[C---:B------:R-:W-:Y:S02]  /*60d0*/  ISETP.GT.AND P1, PT, R3.reuse, 0x60, PT ;  /* 0x000000600300780c */ /* 0x040fe40003f24270 */
[----:B------:R-:W-:Y:S01]  /*60e0*/  F2FP.BF16.F32.PACK_AB R69, RZ, R69 ;  /* 0x00000045ff45723e */ /* 0x000fe200000010ff */
[----:B------:R-:W-:Y:S01]  /*60f0*/  @P4 STG.E.U16 desc[UR36][R4.64+0xb0], R68 ;  /* 0x0000b04404004986 */ /* 0x000fe2000c101524 */
[C---:B------:R-:W-:Y:S02]  /*6100*/  ISETP.GT.AND P3, PT, R0.reuse, 0x8, P0 ;  /* 0x000000080000780c */ /* 0x040fe40000764270 */
[----:B------:R-:W-:Y:S01]  /*6110*/  ISETP.GT.AND P0, PT, R3, 0x61, PT ;  /* 0x000000610300780c */ /* 0x000fe20003f04270 */
[----:B------:R-:W-:Y:S01]  /*6120*/  @P5 STG.E.U16 desc[UR36][R4.64+0xb2], R69 ;  /* 0x0000b24504005986 */ /* 0x000fe2000c101524 */
[----:B------:R-:W-:-:S02]  /*6130*/  ISETP.GT.AND P4, PT, R0, RZ, P1 ;  /* 0x000000ff0000720c */ /* 0x000fc40000f84270 */
[C---:B------:R-:W-:Y:S02]  /*6140*/  ISETP.GT.AND P5, PT, R0.reuse, RZ, P0 ;  /* 0x000000ff0000720c */ /* 0x040fe400007a4270 */
[----:B------:R-:W-:Y:S02]  /*6150*/  F2FP.BF16.F32.PACK_AB R70, RZ, R70 ;  /* 0x00000046ff46723e */ /* 0x000fe400000010ff */
[----:B------:R-:W-:Y:S02]  /*6160*/  F2FP.BF16.F32.PACK_AB R71, RZ, R71 ;  /* 0x00000047ff47723e */ /* 0x000fe400000010ff */
[----:B------:R-:W-:Y:S01]  /*6170*/  F2FP.BF16.F32.PACK_AB R72, RZ, R72 ;  /* 0x00000048ff48723e */ /* 0x000fe200000010ff */
[----:B------:R-:W-:Y:S01]  /*6180*/  @P2 STG.E.U16 desc[UR36][R6.64+0xb0], R70 ;  /* 0x0000b04606002986 */ /* 0x000fe2000c101524 */
[----:B------:R-:W-:Y:S02]  /*6190*/  F2FP.BF16.F32.PACK_AB R73, RZ, R73 ;  /* 0x00000049ff49723e */ /* 0x000fe400000010ff */
[C---:B------:R-:W-:Y:S01]  /*61a0*/  ISETP.GT.AND P1, PT, R0.reuse, 0x8, P1 ;  /* 0x000000080000780c */ /* 0x040fe20000f24270 */
[----:B------:R-:W-:Y:S01]  /*61b0*/  @P3 STG.E.U16 desc[UR36][R6.64+0xb2], R71 ;  /* 0x0000b24706003986 */ /* 0x000fe2000c101524 */
[----:B------:R-:W-:-:S02]  /*61c0*/  ISETP.GT.AND P2, PT, R0, 0x8, P0 ;  /* 0x000000080000780c */ /* 0x000fc40000744270 */
[----:B------:R-:W-:Y:S01]  /*61d0*/  F2FP.BF16.F32.PACK_AB R74, RZ, R74 ;  /* 0x0000004aff4a723e */ /* 0x000fe200000010ff */
[----:B------:R-:W-:Y:S01]  /*61e0*/  @P4 STG.E.U16 desc[UR36][R4.64+0xc0], R72 ;  /* 0x0000c04804004986 */ /* 0x000fe2000c101524 */
[C---:B------:R-:W-:Y:S02]  /*61f0*/  ISETP.GT.AND P4, PT, R3.reuse, 0x68, PT ;  /* 0x000000680300780c */ /* 0x040fe40003f84270 */
[----:B------:R-:W-:Y:S01]  /*6200*/  ISETP.GT.AND P0, PT, R3, 0x69, PT ;  /* 0x000000690300780c */ /* 0x000fe20003f04270 */
[----:B------:R-:W-:Y:S01]  /*6210*/  @P5 STG.E.U16 desc[UR36][R4.64+0xc2], R73 ;  /* 0x0000c24904005986 */ /* 0x000fe2000c101524 */
[----:B------:R-:W-:Y:S02]  /*6220*/  ISETP.GT.AND P5, PT, R0, RZ, P4 ;  /* 0x000000ff0000720c */ /* 0x000fe400027a4270 */
[----:B------:R-:W-:Y:S01]  /*6230*/  F2FP.BF16.F32.PACK_AB R75, RZ, R75 ;  /* 0x0000004bff4b723e */ /* 0x000fe200000010ff */
[----:B------:R-:W-:Y:S01]  /*6240*/  @P1 STG.E.U16 desc[UR36][R6.64+0xc0], R74 ;  /* 0x0000c04a06001986 */ /* 0x000fe2000c101524 */
[----:B------:R-:W-:-:S02]  /*6250*/  F2FP.BF16.F32.PACK_AB R76, RZ, R76 ;  /* 0x0000004cff4c723e */ /* 0x000fc400000010ff */
[C---:B------:R-:W-:Y:S01]  /*6260*/  ISETP.GT.AND P3, PT, R0.reuse, RZ, P0 ;  /* 0x000000ff0000720c */ /* 0x040fe20000764270 */
[----:B------:R-:W-:Y:S01]  /*6270*/  @P2 STG.E.U16 desc[UR36][R6.64+0xc2], R75 ;  /* 0x0000c24b06002986 */ /* 0x000fe2000c101524 */
[C---:B------:R-:W-:Y:S02]  /*6280*/  ISETP.GT.AND P4, PT, R0.reuse, 0x8, P4 ;  /* 0x000000080000780c */ /* 0x040fe40002784270 */
[----:B------:R-:W-:Y:S02]  /*6290*/  F2FP.BF16.F32.PACK_AB R77, RZ, R77 ;  /* 0x0000004dff4d723e */ /* 0x000fe400000010ff */
[----:B------:R-:W-:Y:S01]  /*62a0*/  F2FP.BF16.F32.PACK_AB R78, RZ, R78 ;  /* 0x0000004eff4e723e */ /* 0x000fe200000010ff */
[----:B------:R-:W-:Y:S01]  /*62b0*/  @P5 STG.E.U16 desc[UR36][R4.64+0xd0], R76 ;  /* 0x0000d04c04005986 */ /* 0x000fe2000c101524 */
[----:B------:R-:W-:Y:S02]  /*62c0*/  ISETP.GT.AND P5, PT, R0, 0x8, P0 ;  /* 0x000000080000780c */ /* 0x000fe400007a4270 */
[----:B------:R-:W-:-:S02]  /*62d0*/  F2FP.BF16.F32.PACK_AB R79, RZ, R79 ;  /* 0x0000004fff4f723e */ /* 0x000fc400000010ff */
[C---:B------:R-:W-:Y:S01]  /*62e0*/  ISETP.GT.AND P2, PT, R3.reuse, 0x71, PT ;  /* 0x000000710300780c */ /* 0x040fe20003f44270 */
[----:B------:R-:W-:Y:S01]  /*62f0*/  @P3 STG.E.U16 desc[UR36][R4.64+0xd2], R77 ;  /* 0x0000d24d04003986 */ /* 0x000fe2000c101524 */
[----:B------:R-:W-:Y:S02]  /*6300*/  ISETP.GT.AND P3, PT, R3, 0x70, PT ;  /* 0x000000700300780c */ /* 0x000fe40003f64270 */
[----:B------:R-:W-:Y:S01]  /*6310*/  F2FP.BF16.F32.PACK_AB R80, RZ, R80 ;  /* 0x00000050ff50723e */ /* 0x000fe200000010ff */
[----:B------:R-:W-:Y:S01]  /*6320*/  @P4 STG.E.U16 desc[UR36][R6.64+0xd0], R78 ;  /* 0x0000d04e06004986 */ /* 0x000fe2000c101524 */
[C---:B------:R-:W-:Y:S02]  /*6330*/  ISETP.GT.AND P4, PT, R0.reuse, RZ, P2 ;  /* 0x000000ff0000720c */ /* 0x040fe40001784270 */
[----:B------:R-:W-:Y:S01]  /*6340*/  F2FP.BF16.F32.PACK_AB R81, RZ, R81 ;  /* 0x00000051ff51723e */ /* 0x000fe200000010ff */
[----:B------:R-:W-:Y:S01]  /*6350*/  @P5 STG.E.U16 desc[UR36][R6.64+0xd2], R79 ;  /* 0x0000d24f06005986 */ /* 0x000fe2000c101524 */
[----:B------:R-:W-:-:S02]  /*6360*/  ISETP.GT.AND P5, PT, R0, RZ, P3 ;  /* 0x000000ff0000720c */ /* 0x000fc40001fa4270 */
[C---:B------:R-:W-:Y:S02]  /*6370*/  ISETP.GT.AND P1, PT, R3.reuse, 0x78, PT ;  /* 0x000000780300780c */ /* 0x040fe40003f24270 */
[----:B------:R-:W-:Y:S02]  /*6380*/  ISETP.GT.AND P0, PT, R3, 0x79, PT ;  /* 0x000000790300780c */ /* 0x000fe40003f04270 */
[C---:B------:R-:W-:Y:S02]  /*6390*/  ISETP.GT.AND P3, PT, R0.reuse, 0x8, P3 ;  /* 0x000000080000780c */ /* 0x040fe40001f64270 */
[C---:B------:R-:W-:Y:S02]  /*63a0*/  ISETP.GT.AND P2, PT, R0.reuse, 0x8, P2 ;  /* 0x000000080000780c */ /* 0x040fe40001744270 */
[----:B------:R-:W-:Y:S02]  /*63b0*/  F2FP.BF16.F32.PACK_AB R82, RZ, R82 ;  /* 0x00000052ff52723e */ /* 0x000fe400000010ff */
[----:B------:R-:W-:Y:S01]  /*63c0*/  F2FP.BF16.F32.PACK_AB R83, RZ, R83 ;  /* 0x00000053ff53723e */ /* 0x000fe200000010ff */
[----:B------:R-:W-:Y:S01]  /*63d0*/  @P5 STG.E.U16 desc[UR36][R4.64+0xe0], R80 ;  /* 0x0000e05004005986 */ /* 0x000fe2000c101524 */
[----:B------:R-:W-:-:S02]  /*63e0*/  ISETP.GT.AND P5, PT, R0, RZ, P0 ;  /* 0x000000ff0000720c */ /* 0x000fc400007a4270 */
[C---:B------:R-:W-:Y:S01]  /*63f0*/  ISETP.GT.AND P0, PT, R0.reuse, 0x8, P0 ;  /* 0x000000080000780c */ /* 0x040fe20000704270 */
[----:B------:R-:W-:Y:S01]  /*6400*/  @P4 STG.E.U16 desc[UR36][R4.64+0xe2], R81 ;  /* 0x0000e25104004986 */ /* 0x000fe2000c101524 */
[C---:B------:R-:W-:Y:S02]  /*6410*/  ISETP.GT.AND P4, PT, R0.reuse, RZ, P1 ;  /* 0x000000ff0000720c */ /* 0x040fe40000f84270 */
[----:B------:R-:W-:Y:S01]  /*6420*/  ISETP.GT.AND P1, PT, R0, 0x8, P1 ;  /* 0x000000080000780c */ /* 0x000fe20000f24270 */
[----:B------:R-:W-:Y:S01]  /*6430*/  @P3 STG.E.U16 desc[UR36][R6.64+0xe0], R82 ;  /* 0x0000e05206003986 */ /* 0x000fe2000c101524 */
[----:B------:R-:W-:Y:S02]  /*6440*/  F2FP.BF16.F32.PACK_AB R84, RZ, R84 ;  /* 0x00000054ff54723e */ /* 0x000fe400000010ff */
[----:B------:R-:W-:Y:S01]  /*6450*/  F2FP.BF16.F32.PACK_AB R85, RZ, R85 ;  /* 0x00000055ff55723e */ /* 0x000fe200000010ff */
[----:B------:R-:W-:Y:S01]  /*6460*/  @P2 STG.E.U16 desc[UR36][R6.64+0xe2], R83 ;  /* 0x0000e25306002986 */ /* 0x000fe2000c101524 */
[----:B------:R-:W-:-:S02]  /*6470*/  F2FP.BF16.F32.PACK_AB R86, RZ, R86 ;  /* 0x00000056ff56723e */ /* 0x000fc400000010ff */
[----:B------:R-:W-:-:S03]  /*6480*/  F2FP.BF16.F32.PACK_AB R87, RZ, R87 ;  /* 0x00000057ff57723e */ /* 0x000fc600000010ff */
[----:B------:R-:W-:Y:S04]  /*6490*/  @P4 STG.E.U16 desc[UR36][R4.64+0xf0], R84 ;  /* 0x0000f05404004986 */ /* 0x000fe8000c101524 */
[----:B------:R0:W-:Y:S02]  /*64a0*/  @P5 STG.E.U16 desc[UR36][R4.64+0xf2], R85 ;  /* 0x0000f25504005986 */ /* 0x0001e4000c101524 */
[----:B0-----:R-:W-:Y:S02]  /*64b0*/  @P1 IMAD.MOV.U32 R4, RZ, RZ, R6 ;  /* 0x000000ffff041224 */ /* 0x001fe400078e0006 */
[----:B------:R-:W-:-:S05]  /*64c0*/  @P1 IMAD.MOV.U32 R5, RZ, RZ, R7 ;  /* 0x000000ffff051224 */ /* 0x000fca00078e0007 */
[----:B------:R0:W-:Y:S04]  /*64d0*/  @P1 STG.E.U16 desc[UR36][R4.64+0xf0], R86 ;  /* 0x0000f05604001986 */ /* 0x0001e8000c101524 */
[----:B------:R0:W-:Y:S02]  /*64e0*/  @P0 STG.E.U16 desc[UR36][R6.64+0xf2], R87 ;  /* 0x0000f25706000986 */ /* 0x0001e4000c101524 */
.L_x_158:
[----:B------:R-:W-:Y:S05]  /*64f0*/  BSYNC B0 ;  /* 0x0000000000007941 */ /* 0x000fea0003800000 */
.L_x_32:
[----:B0-----:R-:W2:Y:S01]  /*6500*/  LDL.64 R4, [R1] ;  /* 0x0000000001047983 */ /* 0x001ea20000100a00 */
[----:B------:R-:W-:Y:S01]  /*6510*/  ULDC.64 UR4, c[0x0][0x650] ;  /* 0x0001940000047ab9 */ /* 0x000fe20000000a00 */
[----:B------:R-:W-:Y:S02]  /*6520*/  IMAD.U32 R0, RZ, RZ, UR44 ;  /* 0x0000002cff007e24 */ /* 0x000fe4000f8e00ff */
[----:B------:R-:W-:Y:S02]  /*6530*/  IMAD.MOV.U32 R22, RZ, RZ, -0x1 ;  /* 0xffffffffff167424 */ /* 0x000fe400078e00ff */
[----:B------:R0:W-:Y:S01]  /*6540*/  SYNCS.ARRIVE.TRANS64.A1T0 RZ, [R0+UR46], RZ ;  /* 0x000000ff00ff79a7 */ /* 0x0001e2000810002e */
[----:B-----5:R-:W-:Y:S02]  /*6550*/  IMAD.MOV.U32 R18, RZ, RZ, -0x1 ;  /* 0xffffffffff127424 */ /* 0x020fe400078e00ff */
[----:B------:R-:W-:Y:S01]  /*6560*/  IMAD.MOV.U32 R19, RZ, RZ, -0x1 ;  /* 0xffffffffff137424 */ /* 0x000fe200078e00ff */
[----:B0-----:R-:W-:-:S02]  /*6570*/  PRMT R0, RZ, 0x7610, R0 ;  /* 0x00007610ff007816 */ /* 0x001fc40000000000 */
[----:B--2---:R-:W-:-:S05]  /*6580*/  LEA R16, P0, R4, R16, 0x1 ;  /* 0x0000001004107211 */ /* 0x004fca00078008ff */
[----:B------:R-:W-:Y:S01]  /*6590*/  IMAD.X R17, R98, 0x1, R17, P0 ;  /* 0x0000000162117824 */ /* 0x000fe200000e0611 */
[----:B------:R-:W-:-:S04]  /*65a0*/  ISETP.GE.U32.AND P0, PT, R16, UR4, PT ;  /* 0x0000000410007c0c */ /* 0x000fc8000bf06070 */
[----:B------:R-:W-:-:S13]  /*65b0*/  ISETP.GE.U32.AND.EX P0, PT, R17, UR5, PT, P0 ;  /* 0x0000000511007c0c */ /* 0x000fda000bf06100 */
[----:B------:R-:W-:Y:S05]  /*65c0*/  @P0 BRA `(.L_x_159) ;  /* 0x00000004004c0947 */ /* 0x000fea0003800000 */
[----:B-1----:R-:W0:Y:S01]  /*65d0*/  LDC.64 R10, c[0x0][0x628] ;  /* 0x00018a00ff0a7b82 */ /* 0x002e220000000a00 */
[----:B------:R-:W1:Y:S01]  /*65e0*/  S2R R12, SR_CTAID.X ;  /* 0x00000000000c7919 */ /* 0x000e620000002500 */
[----:B------:R-:W-:Y:S02]  /*65f0*/  IMAD.MOV.U32 R8, RZ, RZ, R16 ;  /* 0x000000ffff087224 */ /* 0x000fe400078e0010 */
[----:B------:R-:W-:Y:S01]  /*6600*/  IMAD.MOV.U32 R9, RZ, RZ, R17 ;  /* 0x000000ffff097224 */ /* 0x000fe200078e0011 */
[----:B------:R-:W2:Y:S03]  /*6610*/  S2R R18, SR_CTAID.Y ;  /* 0x0000000000127919 */ /* 0x000ea60000002600 */
[----:B------:R-:W1:Y:S08]  /*6620*/  LDC R0, c[0x0][0x630] ;  /* 0x00018c00ff007b82 */ /* 0x000e700000000800 */
[----:B------:R-:W1:Y:S01]  /*6630*/  LDC.64 R14, c[0x0][0x620] ;  /* 0x00018800ff0e7b82 */ /* 0x000e620000000a00 */
[----:B0-----:R-:W-:-:S04]  /*6640*/  ISETP.NE.U32.AND P0, PT, R10, RZ, PT ;  /* 0x000000ff0a00720c */ /* 0x001fc80003f05070 */
[----:B------:R-:W-:-:S13]  /*6650*/  ISETP.NE.AND.EX P0, PT, R11, RZ, PT, P0 ;  /* 0x000000ff0b00720c */ /* 0x000fda0003f05300 */
[----:B-12---:R-:W-:Y:S05]  /*6660*/  @!P0 BRA `(.L_x_160) ;  /* 0x0000000000288947 */ /* 0x006fea0003800000 */
[----:B------:R-:W0:Y:S02]  /*6670*/  LDC R3, c[0x0][0x634] ;  /* 0x00018d00ff037b82 */ /* 0x000e240000000800 */
[----:B0-----:R-:W-:-:S05]  /*6680*/  IADD3 R3, P0, R16, R3, RZ ;  /* 0x0000000310037210 */ /* 0x001fca0007f1e0ff */
[----:B------:R-:W-:-:S04]  /*6690*/  IMAD.X R13, RZ, RZ, R17, P0 ;  /* 0x000000ffff0d7224 */ /* 0x000fc800000e0611 */
[----:B------:R-:W-:-:S04]  /*66a0*/  IMAD.WIDE.U32 R4, R13, R10, RZ ;  /* 0x0000000a0d047225 */ /* 0x000fc800078e00ff */
[----:B---34-:R-:W-:-:S04]  /*66b0*/  IMAD.WIDE.U32 R6, P0, R3, R11, R4 ;  /* 0x0000000b03067225 */ /* 0x018fc80007800004 */
[----:B------:R-:W-:-:S04]  /*66c0*/  IMAD.WIDE.U32 R4, R3, R10, RZ ;  /* 0x0000000a03047225 */ /* 0x000fc800078e00ff */
[----:B------:R-:W-:Y:S01]  /*66d0*/  IMAD.X R9, RZ, RZ, RZ, P0 ;  /* 0x000000ffff097224 */ /* 0x000fe200000e06ff */
[----:B------:R-:W-:Y:S01]  /*66e0*/  IADD3 RZ, P0, R5, R6, RZ ;  /* 0x0000000605ff7210 */ /* 0x000fe20007f1e0ff */
[----:B------:R-:W-:-:S04]  /*66f0*/  IMAD.MOV.U32 R8, RZ, RZ, R7 ;  /* 0x000000ffff087224 */ /* 0x000fc800078e0007 */
[----:B------:R-:W-:-:S08]  /*6700*/  IMAD.WIDE.U32.X R8, R13, R11, R8, P0 ;  /* 0x0000000b0d087225 */ /* 0x000fd000000e0408 */
.L_x_160:
[-CC-:B------:R-:W-:Y:S01]  /*6710*/  SHF.R.U64 R19, R8, R0.reuse, R9.reuse ;  /* 0x0000000008137219 */ /* 0x180fe20000001209 */
[----:B------:R-:W0:Y:S01]  /*6720*/  LDC.64 R24, c[0x0][0x640] ;  /* 0x00019000ff187b82 */ /* 0x000e220000000a00 */
[----:B------:R-:W-:Y:S01]  /*6730*/  SHF.R.U32.HI R0, RZ, R0, R9 ;  /* 0x00000000ff007219 */ /* 0x000fe20000011609 */
[----:B------:R-:W-:Y:S01]  /*6740*/  ULDC UR4, c[0x0][0x150] ;  /* 0x0000540000047ab9 */ /* 0x000fe20000000800 */
[----:B------:R-:W-:Y:S02]  /*6750*/  IADD3 R3, P0, RZ, -R19, RZ ;  /* 0x80000013ff037210 */ /* 0x000fe40007f1e0ff */
[----:B---34-:R-:W-:-:S03]  /*6760*/  I2FP.F32.U32 R7, R12 ;  /* 0x0000000c00077245 */ /* 0x018fc60000201000 */
[----:B------:R-:W1:Y:S01]  /*6770*/  LDC R6, c[0x0][0x618] ;  /* 0x00018600ff067b82 */ /* 0x000e620000000800 */
[----:B------:R-:W-:Y:S02]  /*6780*/  IMAD.X R5, RZ, RZ, ~R0, P0 ;  /* 0x000000ffff057224 */ /* 0x000fe400000e0e00 */
[----:B------:R-:W-:Y:S01]  /*6790*/  FMUL R7, R7, UR4 ;  /* 0x0000000407077c20 */ /* 0x000fe20008400000 */
[----:B------:R-:W-:Y:S01]  /*67a0*/  ULDC UR4, c[0x0][0x154] ;  /* 0x0000550000047ab9 */ /* 0x000fe20000000800 */
[-C--:B------:R-:W-:Y:S02]  /*67b0*/  IMAD R0, R5, R14.reuse, RZ ;  /* 0x0000000e05007224 */ /* 0x080fe400078e02ff */
[C---:B------:R-:W-:Y:S01]  /*67c0*/  IMAD.WIDE.U32 R4, R3.reuse, R14, R16 ;  /* 0x0000000e03047225 */ /* 0x040fe200078e0010 */
[----:B------:R-:W2:Y:S01]  /*67d0*/  LDC R8, c[0x0][0x608] ;  /* 0x00018200ff087b82 */ /* 0x000ea20000000800 */
[----:B------:R-:W3:Y:S02]  /*67e0*/  F2I.U32.TRUNC.NTZ R7, R7 ;  /* 0x0000000700077305 */ /* 0x000ee4000020f000 */
[----:B------:R-:W-:Y:S01]  /*67f0*/  IMAD R3, R3, R15, R0 ;  /* 0x0000000f03037224 */ /* 0x000fe200078e0200 */
[----:B------:R-:W-:-:S03]  /*6800*/  I2FP.F32.U32 R0, R18 ;  /* 0x0000001200007245 */ /* 0x000fc60000201000 */
[----:B------:R-:W-:Y:S01]  /*6810*/  IMAD.IADD R3, R5, 0x1, R3 ;  /* 0x0000000105037824 */ /* 0x000fe200078e0203 */
[----:B------:R-:W4:Y:S01]  /*6820*/  LDC R11, c[0x0][0x658] ;  /* 0x00019600ff0b7b82 */ /* 0x000f220000000800 */
[----:B0-----:R-:W-:-:S04]  /*6830*/  ISETP.NE.U32.AND P0, PT, R24, RZ, PT ;  /* 0x000000ff1800720c */ /* 0x001fc80003f05070 */
[----:B------:R-:W-:-:S03]  /*6840*/  ISETP.NE.AND.EX P0, PT, R25, RZ, PT, P0 ;  /* 0x000000ff1900720c */ /* 0x000fc60003f05300 */
[----:B------:R-:W0:Y:S01]  /*6850*/  LDC R9, c[0x0][0x144] ;  /* 0x00005100ff097b82 */ /* 0x000e220000000800 */
[-C--:B-1----:R-:W-:Y:S01]  /*6860*/  SHF.R.U64 R10, R4, R6.reuse, R3 ;  /* 0x00000006040a7219 */ /* 0x082fe20000001203 */
[----:B---3--:R-:W-:Y:S01]  /*6870*/  IMAD.MOV R7, RZ, RZ, -R7 ;  /* 0x000000ffff077224 */ /* 0x008fe200078e0a07 */
[----:B------:R-:W-:Y:S01]  /*6880*/  SHF.R.U32.HI R3, RZ, R6, R3 ;  /* 0x00000006ff037219 */ /* 0x000fe20000011603 */
[----:B------:R-:W-:-:S04]  /*6890*/  FMUL R6, R0, UR4 ;  /* 0x0000000400067c20 */ /* 0x000fc80008400000 */
[----:B------:R-:W1:Y:S01]  /*68a0*/  LDC R21, c[0x0][0x148] ;  /* 0x00005200ff157b82 */ /* 0x000e620000000800 */
[----:B------:R3:W0:Y:S01]  /*68b0*/  F2I.U32.TRUNC.NTZ R14, R6 ;  /* 0x00000006000e7305 */ /* 0x000622000020f000 */
[-CC-:B--2---:R-:W-:Y:S02]  /*68c0*/  SHF.R.U64 R13, R10, R8.reuse, R3.reuse ;  /* 0x000000080a0d7219 */ /* 0x184fe40000001203 */
[----:B------:R-:W-:-:S04]  /*68d0*/  SHF.R.U32.HI R0, RZ, R8, R3 ;  /* 0x00000008ff007219 */ /* 0x000fc80000011603 */
[----:B------:R-:W2:Y:S01]  /*68e0*/  LDC R20, c[0x0][0x648] ;  /* 0x00019200ff147b82 */ /* 0x000ea20000000800 */
[-CC-:B----4-:R-:W-:Y:S02]  /*68f0*/  SHF.R.U64 R15, R13, R11.reuse, R0.reuse ;  /* 0x0000000b0d0f7219 */ /* 0x190fe40000001200 */
[----:B------:R-:W-:-:S03]  /*6900*/  SHF.R.U32.HI R5, RZ, R11, R0 ;  /* 0x0000000bff057219 */ /* 0x000fc60000011600 */
[----:B------:R-:W-:Y:S02]  /*6910*/  IMAD.MOV.U32 R4, RZ, RZ, R15 ;  /* 0x000000ffff047224 */ /* 0x000fe400078e000f */
[----:B------:R-:W4:Y:S01]  /*6920*/  LDC R26, c[0x0][0x638] ;  /* 0x00018e00ff1a7b82 */ /* 0x000f220000000800 */
[----:B0-----:R-:W-:-:S07]  /*6930*/  IMAD R22, R9, R7, R12 ;  /* 0x0000000709167224 */ /* 0x001fce00078e020c */
[----:B------:R-:W0:Y:S08]  /*6940*/  LDC R27, c[0x0][0x610] ;  /* 0x00018400ff1b7b82 */ /* 0x000e300000000800 */
[----:B------:R-:W0:Y:S01]  /*6950*/  LDC R28, c[0x0][0x600] ;  /* 0x00018000ff1c7b82 */ /* 0x000e220000000800 */
[----:B-123--:R-:W-:Y:S05]  /*6960*/  @!P0 BRA `(.L_x_161) ;  /* 0x0000000000288947 */ /* 0x00efea0003800000 */
[----:B------:R-:W1:Y:S02]  /*6970*/  LDC R0, c[0x0][0x64c] ;  /* 0x00019300ff007b82 */ /* 0x000e640000000800 */
[----:B-1----:R-:W-:-:S05]  /*6980*/  IADD3 R3, P0, R15, R0, RZ ;  /* 0x000000000f037210 */ /* 0x002fca0007f1e0ff */
        /* <DEDUP_REMOVED lines=8> */
.L_x_161:
[----:B------:R-:W-:Y:S01]  /*6a10*/  ISETP.NE.AND P0, PT, R2, 0x1, PT ;  /* 0x000000010200780c */ /* 0x000fe20003f05270 */
[----:B------:R-:W-:Y:S01]  /*6a20*/  IMAD.MOV R14, RZ, RZ, -R14 ;  /* 0x000000ffff0e7224 */ /* 0x000fe200078e0a0e */
[----:B------:R-:W-:Y:S02]  /*6a30*/  SHF.R.U64 R0, R4, R20, R5 ;  /* 0x0000001404007219 */ /* 0x000fe40000001205 */
[----:B------:R-:W-:Y:S02]  /*6a40*/  LOP3.LUT R3, R13, R100, RZ, 0xc0, !PT ;  /* 0x000000640d037212 */ /* 0x000fe400078ec0ff */
[----:B------:R-:W-:Y:S01]  /*6a50*/  LOP3.LUT R5, R10, R99, RZ, 0xc0, !PT ;  /* 0x000000630a057212 */ /* 0x000fe200078ec0ff */
[----:B------:R-:W-:Y:S02]  /*6a60*/  IMAD.MOV R4, RZ, RZ, -R0 ;  /* 0x000000ffff047224 */ /* 0x000fe400078e0a00 */
[----:B------:R-:W-:Y:S02]  /*6a70*/  IMAD R3, R96, R0, R3 ;  /* 0x0000000060037224 */ /* 0x000fe400078e0203 */
[----:B----4-:R-:W-:-:S02]  /*6a80*/  IMAD R0, R4, R26, R15 ;  /* 0x0000001a04007224 */ /* 0x010fc400078e020f */
[----:B------:R-:W-:Y:S02]  /*6a90*/  @P0 IMAD R22, R21, R14, R18 ;  /* 0x0000000e15160224 */ /* 0x000fe400078e0212 */
[----:B------:R-:W-:Y:S02]  /*6aa0*/  IMAD.MOV.U32 R4, RZ, RZ, 0x1 ;  /* 0x00000001ff047424 */ /* 0x000fe400078e00ff */
[----:B0-----:R-:W-:Y:S02]  /*6ab0*/  IMAD R22, R3, R27, R22 ;  /* 0x0000001b03167224 */ /* 0x001fe400078e0216 */
[----:B------:R-:W-:Y:S01]  /*6ac0*/  IMAD R3, R0, R28, R5 ;  /* 0x0000001c00037224 */ /* 0x000fe200078e0205 */
[----:B------:R-:W-:-:S04]  /*6ad0*/  PRMT R0, R4, 0x7610, R0 ;  /* 0x0000761004007816 */ /* 0x000fc80000000000 */
[----:B------:R-:W-:Y:S02]  /*6ae0*/  SEL R18, R3, R22, !P0 ;  /* 0x0000001603127207 */ /* 0x000fe40004000000 */
[----:B------:R-:W-:-:S07]  /*6af0*/  SEL R22, R22, R3, !P0 ;  /* 0x0000000316167207 */ /* 0x000fce0004000000 */
.L_x_159:
[----:B------:R-:W-:Y:S01]  /*6b00*/  UIMAD.WIDE.U32 UR4, UR38, 0x24924925, URZ ;  /* 0x24924925260478a5 */ /* 0x000fe2000f8e003f */
[----:B------:R-:W-:Y:S02]  /*6b10*/  LOP3.LUT P0, RZ, R0, 0xff, RZ, 0xc0, !PT ;  /* 0x000000ff00ff7812 */ /* 0x000fe4000780c0ff */
[----:B------:R-:W-:Y:S01]  /*6b20*/  LOP3.LUT R103, R103, 0x1, RZ, 0x3c, !PT ;  /* 0x0000000167677812 */ /* 0x000fe200078e3cff */
[----:B------:R-:W-:-:S04]  /*6b30*/  UIADD3 UR4, UR38, -UR5, URZ ;  /* 0x8000000526047290 */ /* 0x000fc8000fffe03f */
[----:B------:R-:W-:-:S04]  /*6b40*/  ULEA.HI UR4, UR4, UR5, URZ, 0x1f ;  /* 0x0000000504047291 */ /* 0x000fc8000f8ff83f */
[----:B------:R-:W-:-:S04]  /*6b50*/  USHF.R.U32.HI UR4, URZ, 0x2, UR4 ;  /* 0x000000023f047899 */ /* 0x000fc80008011604 */
[----:B------:R-:W-:Y:S01]  /*6b60*/  UIMAD UR38, UR4, -0x7, UR38 ;  /* 0xfffffff9042678a4 */ /* 0x000fe2000f8e0226 */
[----:B------:R-:W-:Y:S11]  /*6b70*/  @P0 BRA `(.L_x_162) ;  /* 0xffffffa800880947 */ /* 0x000ff6000383ffff */
[----:B------:R-:W-:Y:S05]  /*6b80*/  EXIT ;  /* 0x000000000000794d */ /* 0x000fea0003800000 */
.L_x_13:
[----:B------:R-:W-:-:S08]  /*6b90*/  ISETP.NE.AND P0, PT, R14, RZ, PT ;  /* 0x000000ff0e00720c */ /* 0x000fd00003f05270 */
[----:B0-----:R-:W0:-:S00]  /*6ba0*/  USETMAXREG.DEALLOC.CTAPOOL 0x28 ;  /* 0x00000028000079c8 */ /* 0x001e0000080e0500 */
[----:B------:R-:W-:Y:S05]  /*6bb0*/  @P0 EXIT ;  /* 0x000000000000094d */ /* 0x000fea0003800000 */
[----:B0-----:R-:W-:Y:S01]  /*6bc0*/  LOP3.LUT P0, RZ, R3, 0xff, RZ, 0xc0, !PT ;  /* 0x000000ff03ff7812 */ /* 0x001fe2000780c0ff */
[----:B------:R-:W-:Y:S02]  /*6bd0*/  IMAD.MOV.U32 R3, RZ, RZ, 0x1 ;  /* 0x00000001ff037424 */ /* 0x000fe400078e00ff */
[----:B------:R-:W-:-:S10]  /*6be0*/  IMAD.MOV.U32 R8, RZ, RZ, RZ ;  /* 0x000000ffff087224 */ /* 0x000fd400078e00ff */
[----:B------:R-:W-:Y:S05]  /*6bf0*/  @!P0 BRA `(.L_x_163) ;  /* 0x0000000c00448947 */ /* 0x000fea0003800000 */
[----:B------:R-:W-:Y:S01]  /*6c00*/  LOP3.LUT P0, RZ, R4, 0x1f, RZ, 0xc0, !PT ;  /* 0x0000001f04ff7812 */ /* 0x000fe2000780c0ff */
[----:B------:R-:W-:Y:S01]  /*6c10*/  ULDC UR5, c[0x0][0x658] ;  /* 0x0001960000057ab9 */ /* 0x000fe20000000800 */
[----:B------:R-:W-:Y:S01]  /*6c20*/  UMOV UR6, 0xffffffff ;  /* 0xffffffff00067882 */ /* 0x000fe20000000000 */
[----:B------:R-:W-:Y:S01]  /*6c30*/  BSSY B0, `(.L_x_163) ;  /* 0x00000cd000007945 */ /* 0x000fe20003800000 */
[----:B------:R-:W-:Y:S01]  /*6c40*/  USHF.L.U32 UR6, UR6, UR5, URZ ;  /* 0x0000000506067299 */ /* 0x000fe2000800063f */
[C---:B------:R-:W-:Y:S01]  /*6c50*/  ISETP.NE.AND P2, PT, R5.reuse, RZ, PT ;  /* 0x000000ff0500720c */ /* 0x040fe20003f45270 */
[----:B------:R-:W-:Y:S01]  /*6c60*/  UMOV UR7, 0x1 ;  /* 0x0000000100077882 */ /* 0x000fe20000000000 */
[----:B------:R-:W-:Y:S01]  /*6c70*/  ISETP.NE.OR P0, PT, R5, RZ, !P0 ;  /* 0x000000ff0500720c */ /* 0x000fe20004705670 */
[----:B------:R-:W-:Y:S01]  /*6c80*/  IMAD.MOV.U32 R10, RZ, RZ, 0x1 ;  /* 0x00000001ff0a7424 */ /* 0x000fe200078e00ff */
[----:B------:R-:W-:Y:S01]  /*6c90*/  LOP3.LUT R9, R23, 0x2, RZ, 0xfc, !PT ;  /* 0x0000000217097812 */ /* 0x000fe200078efcff */
[----:B------:R-:W-:Y:S01]  /*6ca0*/  IMAD.MOV.U32 R3, RZ, RZ, 0x1 ;  /* 0x00000001ff037424 */ /* 0x000fe200078e00ff */
[----:B------:R-:W-:Y:S01]  /*6cb0*/  ULDC UR4, c[0x0][0x600] ;  /* 0x0001800000047ab9 */ /* 0x000fe20000000800 */
[----:B------:R-:W-:Y:S01]  /*6cc0*/  IMAD.MOV.U32 R8, RZ, RZ, RZ ;  /* 0x000000ffff087224 */ /* 0x000fe200078e00ff */
[----:B------:R-:W-:-:S02]  /*6cd0*/  USHF.L.U32 UR13, UR7, UR5, URZ ;  /* 0x00000005070d7299 */ /* 0x000fc4000800063f */
[----:B------:R-:W-:Y:S02]  /*6ce0*/  UIADD3 UR21, UR40, 0x1, URZ ;  /* 0x0000000128157890 */ /* 0x000fe4000fffe03f */
[----:B------:R-:W-:Y:S02]  /*6cf0*/  UIADD3 UR4, UR4, -0x1, URZ ;  /* 0xffffffff04047890 */ /* 0x000fe4000fffe03f */
[----:B------:R-:W-:Y:S01]  /*6d00*/  ULOP3.LUT UR5, URZ, UR6, URZ, 0x33, !UPT ;  /* 0x000000063f057292 */ /* 0x000fe2000f8e333f */
[----:B------:R-:W-:-:S11]  /*6d10*/  ULDC.64 UR22, c[0x0][0x198] ;  /* 0x0000660000167ab9 */ /* 0x000fd60000000a00 */
.L_x_175:
[----:B------:R-:W-:-:S03]  /*6d20*/  UMOV UR6, 0xffffffff ;  /* 0xffffffff00067882 */ /* 0x000fc60000000000 */
[----:B------:R-:W-:Y:S05]  /*6d30*/  BRA.DIV UR6, `(.L_x_164) ;  /* 0x00000012067c7947 */ /* 0x000fea000b800000 */
[----:B------:R-:W-:-:S13]  /*6d40*/  ELECT P6, URZ, PT ;  /* 0x00000000003f782f */ /* 0x000fda00038c0000 */
.L_x_191:
[----:B------:R-:W0:Y:S01]  /*6d50*/  LDC R4, c[0x0][0x28c] ;  /* 0x0000a300ff047b82 */ /* 0x000e220000000800 */
[----:B------:R-:W-:Y:S01]  /*6d60*/  BSSY B1, `(.L_x_165) ;  /* 0x0000043000017945 */ /* 0x000fe20003800000 */
[----:B0-----:R-:W-:-:S13]  /*6d70*/  ISETP.LT.OR P6, PT, R4, 0x1, !P6 ;  /* 0x000000010400780c */ /* 0x001fda00077c1670 */
[----:B------:R-:W-:Y:S05]  /*6d80*/  @P6 BRA `(.L_x_166) ;  /* 0x0000000400006947 */ /* 0x000fea0003800000 */
[----:B------:R-:W-:Y:S02]  /*6d90*/  IMAD.SHL.U32 R22, R22, 0x40, RZ ;  /* 0x0000004016167824 */ /* 0x000fe400078e00ff */
[----:B------:R-:W-:Y:S02]  /*6da0*/  IMAD.SHL.U32 R18, R18, 0x80, RZ ;  /* 0x0000008012127824 */ /* 0x000fe400078e00ff */
[----:B------:R-:W-:Y:S02]  /*6db0*/  IMAD.MOV.U32 R13, RZ, RZ, RZ ;  /* 0x000000ffff0d7224 */ /* 0x000fe400078e00ff */
[----:B------:R-:W-:Y:S02]  /*6dc0*/  IMAD.U32 R14, RZ, RZ, UR21 ;  /* 0x00000015ff0e7e24 */ /* 0x000fe4000f8e00ff */
[----:B------:R-:W-:Y:S02]  /*6dd0*/  IMAD.MOV.U32 R4, RZ, RZ, R3 ;  /* 0x000000ffff047224 */ /* 0x000fe400078e0003 */
[----:B------:R-:W-:-:S07]  /*6de0*/  IMAD.MOV.U32 R5, RZ, RZ, R8 ;  /* 0x000000ffff057224 */ /* 0x000fce00078e0008 */
.L_x_170:
[----:B------:R-:W0:Y:S01]  /*6df0*/  S2R R7, SR_CgaCtaId ;  /* 0x0000000000077919 */ /* 0x000e220000008800 */
[----:B------:R-:W-:-:S04]  /*6e00*/  MOV R6, 0x400 ;  /* 0x0000040000067802 */ /* 0x000fc80000000f00 */
[----:B0-----:R-:W-:Y:S02]  /*6e10*/  LEA R12, R7, R6, 0x18 ;  /* 0x00000006070c7211 */ /* 0x001fe400078ec0ff */
[----:B------:R-:W-:Y:S01]  /*6e20*/  SHF.L.U32 R6, R4, 0x1f, RZ ;  /* 0x0000001f04067819 */ /* 0x000fe200000006ff */
[----:B------:R-:W0:Y:S02]  /*6e30*/  @!P2 LDC R7, c[0x0][0x500] ;  /* 0x00014000ff07ab82 */ /* 0x000e240000000800 */
[----:B------:R-:W-:-:S04]  /*6e40*/  IMAD R11, R5, 0x8, R12 ;  /* 0x00000008050b7824 */ /* 0x000fc800078e020c */
[----:B------:R-:W1:Y:S02]  /*6e50*/  SYNCS.PHASECHK.TRANS64.TRYWAIT P1, [R11+URZ+0x38], R6 ;  /* 0x000038060b0075a7 */ /* 0x000e64000802017f */
[----:B-1----:R-:W-:Y:S05]  /*6e60*/  @!P1 BRA `(.L_x_167) ;  /* 0x0000001000509947 */ /* 0x002fea0003800000 */
.L_x_192:
[----:B-1----:R-:W-:Y:S01]  /*6e70*/  PRMT R6, R9, 0x9910, RZ ;  /* 0x0000991009067816 */ /* 0x002fe200000000ff */
[----:B0-----:R0:W-:Y:S03]  /*6e80*/  @!P2 SYNCS.ARRIVE.TRANS64 RZ, [R11+URZ], R7 ;  /* 0x000000070bffa9a7 */ /* 0x0011e6000800003f */
[----:B------:R-:W-:-:S13]  /*6e90*/  ISETP.NE.AND P1, PT, R6, 0x2, PT ;  /* 0x000000020600780c */ /* 0x000fda0003f25270 */
[----:B0-----:R-:W-:Y:S05]  /*6ea0*/  @P1 BRA `(.L_x_168) ;  /* 0x0000000000041947 */ /* 0x001fea0003800000 */
[----:B------:R-:W-:Y:S01]  /*6eb0*/  BPT.TRAP 0x1 ;  /* 0x000000040000795c */ /* 0x000fe20000300000 */
.L_x_168:
[----:B------:R-:W-:Y:S05]  /*6ec0*/  @P0 BRA `(.L_x_169) ;  /* 0x0000000000040947 */ /* 0x000fea0003800000 */
[----:B------:R-:W-:Y:S01]  /*6ed0*/  BPT.TRAP 0x1 ;  /* 0x000000040000795c */ /* 0x000fe20000300000 */
.L_x_169:
[--C-:B------:R-:W-:Y:S01]  /*6ee0*/  IMAD R6, R5, 0x4000, R12.reuse ;  /* 0x0000400005067824 */ /* 0x100fe200078e020c */
[----:B------:R-:W-:Y:S01]  /*6ef0*/  R2UR UR34, R13 ;  /* 0x000000000d2272ca */ /* 0x000fe200000e0000 */
[----:B------:R-:W-:Y:S01]  /*6f00*/  IMAD R12, R5, 0x8000, R12 ;  /* 0x00008000050c7824 */ /* 0x000fe200078e020c */
[----:B------:R-:W-:Y:S01]  /*6f10*/  R2UR UR33, R11 ;  /* 0x000000000b2172ca */ /* 0x000fe200000e0000 */
[----:B------:R-:W-:Y:S01]  /*6f20*/  VIADD R14, R14, 0xffffffff ;  /* 0xffffffff0e0e7836 */ /* 0x000fe20000000000 */
[----:B------:R-:W-:Y:S01]  /*6f30*/  R2UR UR24, R6 ;  /* 0x00000000061872ca */ /* 0x000fe200000e0000 */
[----:B------:R-:W-:Y:S01]  /*6f40*/  UIADD3 UR6, UP0, UR22, 0xf0, URZ ;  /* 0x000000f016067890 */ /* 0x000fe2000ff1e03f */
[----:B------:R-:W-:Y:S01]  /*6f50*/  R2UR UR8, R12 ;  /* 0x000000000c0872ca */ /* 0x000fe200000e0000 */
[----:B------:R-:W-:Y:S01]  /*6f60*/  UIADD3 UR30, UP1, UR22, 0x1f0, URZ ;  /* 0x000001f0161e7890 */ /* 0x000fe2000ff3e03f */
[----:B------:R-:W-:Y:S01]  /*6f70*/  R2UR UR36, R19 ;  /* 0x00000000132472ca */ /* 0x000fe200000e0000 */
[----:B------:R-:W-:Y:S01]  /*6f80*/  UIADD3.X UR7, URZ, UR23, URZ, UP0, !UPT ;  /* 0x000000173f077290 */ /* 0x000fe200087fe43f */
[----:B------:R-:W-:Y:S01]  /*6f90*/  R2UR UR35, R22 ;  /* 0x00000000162372ca */ /* 0x000fe200000e0000 */
[----:B------:R-:W-:Y:S01]  /*6fa0*/  UIADD3.X UR31, URZ, UR23, URZ, UP1, !UPT ;  /* 0x000000173f1f7290 */ /* 0x000fe20008ffe43f */
[----:B------:R-:W-:Y:S01]  /*6fb0*/  R2UR UR19, R18 ;  /* 0x00000000121372ca */ /* 0x000fe200000e0000 */
[----:B------:R-:W-:Y:S01]  /*6fc0*/  UIADD3 UR26, UR34, 0x40, URZ ;  /* 0x00000040221a7890 */ /* 0x000fe2000fffe03f */
[----:B------:R-:W-:Y:S01]  /*6fd0*/  ISETP.GT.AND P3, PT, R14, 0x1, PT ;  /* 0x000000010e00780c */ /* 0x000fe20003f64270 */
[----:B------:R-:W-:Y:S01]  /*6fe0*/  VIADD R5, R5, 0x1 ;  /* 0x0000000105057836 */ /* 0x000fe20000000000 */
[----:B------:R-:W-:Y:S01]  /*6ff0*/  UMOV UR14, 0x0 ;  /* 0x00000000000e7882 */ /* 0x000fe20000000000 */
[----:B------:R-:W-:Y:S01]  /*7000*/  UIADD3 UR32, UR24, 0x180, URZ ;  /* 0x0000018018207890 */ /* 0x000fe2000fffe03f */
[----:B------:R-:W-:Y:S01]  /*7010*/  VIADD R13, R13, 0x80 ;  /* 0x000000800d0d7836 */ /* 0x000fe20000000000 */
[----:B------:R-:W-:Y:S01]  /*7020*/  UIADD3 UR24, UR24, 0x2180, URZ ;  /* 0x0000218018187890 */ /* 0x000fe2000fffe03f */
[----:B------:R-:W-:Y:S01]  /*7030*/  ISETP.NE.AND P1, PT, R5, 0x7, PT ;  /* 0x000000070500780c */ /* 0x000fe20003f25270 */
[----:B------:R-:W-:-:S02]  /*7040*/  UIADD3 UR16, UR8, 0x1c180, URZ ;  /* 0x0001c18008107890 */ /* 0x000fc4000fffe03f */
[----:B------:R-:W-:Y:S01]  /*7050*/  UIADD3 UR8, UR8, 0x20180, URZ ;  /* 0x0002018008087890 */ /* 0x000fe2000fffe03f */
[----:B------:R-:W-:Y:S01]  /*7060*/  SEL R7, RZ, 0x1, P1 ;  /* 0x00000001ff077807 */ /* 0x000fe20000800000 */
[----:B------:R-:W-:Y:S01]  /*7070*/  UMOV UR15, 0x10000000 ;  /* 0x10000000000f7882 */ /* 0x000fe20000000000 */
[----:B------:R-:W-:Y:S01]  /*7080*/  UMOV UR25, UR33 ;  /* 0x0000002100197c82 */ /* 0x000fe20008000000 */
[----:B------:R-:W-:Y:S01]  /*7090*/  UMOV UR28, UR36 ;  /* 0x00000024001c7c82 */ /* 0x000fe20008000000 */
[----:B------:R-:W-:Y:S01]  /*70a0*/  UMOV UR27, UR35 ;  /* 0x00000023001b7c82 */ /* 0x000fe20008000000 */
[----:B------:R-:W-:Y:S01]  /*70b0*/  UMOV UR17, UR33 ;  /* 0x0000002100117c82 */ /* 0x000fe20008000000 */
[----:B------:R-:W-:Y:S01]  /*70c0*/  UMOV UR18, UR34 ;  /* 0x0000002200127c82 */ /* 0x000fe20008000000 */
[----:B------:R-:W-:Y:S01]  /*70d0*/  UMOV UR20, UR36 ;  /* 0x0000002400147c82 */ /* 0x000fe20008000000 */
[----:B------:R0:W-:Y:S01]  /*70e0*/  UTMALDG.3D [UR32], [UR6], desc[UR14] ;  /* 0x00000e20060075b4 */ /* 0x0001e20008011000 */
[----:B------:R-:W-:Y:S01]  /*70f0*/  UMOV UR9, UR33 ;  /* 0x0000002100097c82 */ /* 0x000fe20008000000 */
[----:B------:R-:W-:Y:S01]  /*7100*/  UMOV UR11, UR19 ;  /* 0x00000013000b7c82 */ /* 0x000fe20008000000 */
[----:B------:R-:W-:Y:S01]  /*7110*/  UMOV UR12, UR36 ;  /* 0x00000024000c7c82 */ /* 0x000fe20008000000 */
[----:B------:R-:W-:Y:S01]  /*7120*/  UMOV UR10, UR26 ;  /* 0x0000001a000a7c82 */ /* 0x000fe20008000000 */
[----:B------:R-:W-:-:S02]  /*7130*/  LOP3.LUT R4, R4, R7, RZ, 0x3c, !PT ;  /* 0x0000000704047212 */ /* 0x000fc400078e3cff */
[----:B------:R-:W-:Y:S01]  /*7140*/  SEL R5, R5, RZ, P1 ;  /* 0x000000ff05057207 */ /* 0x000fe20000800000 */
[----:B------:R0:W-:Y:S01]  /*7150*/  UTMALDG.3D [UR24], [UR6], desc[UR14] ;  /* 0x00000e18060075b4 */ /* 0x0001e20008011000 */
[----:B------:R0:W-:Y:S01]  /*7160*/  UTMALDG.3D [UR16], [UR30], desc[UR14] ;  /* 0x00000e101e0075b4 */ /* 0x0001e20008011000 */
[----:B------:R0:W-:Y:S02]  /*7170*/  UTMALDG.3D [UR8], [UR30], desc[UR14] ;  /* 0x00000e081e0075b4 */ /* 0x0001e40008011000 */
[----:B0-----:R-:W-:Y:S05]  /*7180*/  @P3 BRA `(.L_x_170) ;  /* 0xfffffffc00183947 */ /* 0x001fea000383ffff */
.L_x_166:
[----:B------:R-:W-:Y:S05]  /*7190*/  BSYNC B1 ;  /* 0x0000000000017941 */ /* 0x000fea0003800000 */
.L_x_165:
[----:B------:R-:W2:Y:S01]  /*71a0*/  LDL.64 R20, [R1] ;  /* 0x0000000001147983 */ /* 0x000ea20000100a00 */
[----:B------:R-:W-:Y:S01]  /*71b0*/  LOP3.LUT P4, RZ, R10, 0xff, RZ, 0xc0, !PT ;  /* 0x000000ff0aff7812 */ /* 0x000fe2000788c0ff */
[----:B------:R-:W-:Y:S01]  /*71c0*/  VIADD R11, R8, UR40 ;  /* 0x00000028080b7c36 */ /* 0x000fe20008000000 */
[----:B------:R-:W-:Y:S01]  /*71d0*/  ULDC.64 UR6, c[0x0][0x650] ;  /* 0x0001940000067ab9 */ /* 0x000fe20000000a00 */
[----:B------:R-:W-:Y:S01]  /*71e0*/  IMAD.U32 R8, RZ, RZ, UR40 ;  /* 0x00000028ff087e24 */ /* 0x000fe2000f8e00ff */
[----:B------:R-:W-:Y:S01]  /*71f0*/  UISETP.GE.U32.AND UP0, UPT, UR40, 0x7, UPT ;  /* 0x000000072800788c */ /* 0x000fe2000bf06070 */
[C---:B------:R-:W-:Y:S01]  /*7200*/  IMAD.WIDE.U32 R4, R11.reuse, 0x24924925, RZ ;  /* 0x249249250b047825 */ /* 0x040fe200078e00ff */
[----:B------:R-:W-:Y:S01]  /*7210*/  ISETP.GT.U32.AND P1, PT, R11, 0x6, PT ;  /* 0x000000060b00780c */ /* 0x000fe20003f24070 */
[----:B------:R-:W-:Y:S01]  /*7220*/  BSSY B1, `(.L_x_171) ;  /* 0x000006b000017945 */ /* 0x000fe20003800000 */
[----:B------:R-:W-:Y:S01]  /*7230*/  PRMT R10, RZ, 0x7610, R10 ;  /* 0x00007610ff0a7816 */ /* 0x000fe2000000000a */
[----:B------:R-:W-:Y:S01]  /*7240*/  IMAD.MOV.U32 R22, RZ, RZ, -0x1 ;  /* 0xffffffffff167424 */ /* 0x000fe200078e00ff */
[----:B------:R-:W-:Y:S01]  /*7250*/  ISETP.LT.U32.AND P1, PT, R8, 0x7, P1 ;  /* 0x000000070800780c */ /* 0x000fe20000f21070 */
[----:B------:R-:W-:Y:S01]  /*7260*/  IMAD.MOV.U32 R18, RZ, RZ, -0x1 ;  /* 0xffffffffff127424 */ /* 0x000fe200078e00ff */
[----:B------:R-:W-:Y:S01]  /*7270*/  PLOP3.LUT P3, PT, PT, PT, UP0, 0x80, 0x0 ;  /* 0x000000000000781c */ /* 0x000fe20003f6f008 */
[----:B------:R-:W0:Y:S01]  /*7280*/  @P4 S2R R7, SR_CgaCtaId ;  /* 0x0000000000074919 */ /* 0x000e220000008800 */
[----:B------:R-:W-:Y:S01]  /*7290*/  SEL R4, RZ, 0x1, !P1 ;  /* 0x00000001ff047807 */ /* 0x000fe20004800000 */
[----:B------:R-:W-:Y:S01]  /*72a0*/  IMAD.MOV.U32 R19, RZ, RZ, -0x1 ;  /* 0xffffffffff137424 */ /* 0x000fe200078e00ff */
[----:B------:R-:W-:-:S02]  /*72b0*/  @P4 MOV R6, 0x400 ;  /* 0x0000040000064802 */ /* 0x000fc40000000f00 */
[----:B------:R-:W-:Y:S02]  /*72c0*/  LOP3.LUT R3, R3, R4, RZ, 0x3c, !PT ;  /* 0x0000000403037212 */ /* 0x000fe400078e3cff */
[----:B------:R-:W-:Y:S02]  /*72d0*/  PRMT R4, RZ, 0x7610, R4 ;  /* 0x00007610ff047816 */ /* 0x000fe40000000004 */
[----:B0-----:R-:W-:Y:S01]  /*72e0*/  @P4 LEA R6, R7, R6, 0x18 ;  /* 0x0000000607064211 */ /* 0x001fe200078ec0ff */
[----:B------:R-:W-:-:S03]  /*72f0*/  IMAD.IADD R7, R11, 0x1, -R5 ;  /* 0x000000010b077824 */ /* 0x000fc600078e0a05 */
[----:B------:R0:W-:Y:S02]  /*7300*/  @P4 SYNCS.ARRIVE.TRANS64.A1T0 RZ, [R6+URZ+0xa8], RZ ;  /* 0x0000a8ff06ff49a7 */ /* 0x0001e4000810003f */
[----:B------:R-:W-:-:S04]  /*7310*/  LEA.HI R7, R7, R5, RZ, 0x1f ;  /* 0x0000000507077211 */ /* 0x000fc800078ff8ff */
[----:B------:R-:W-:-:S04]  /*7320*/  SHF.R.U32.HI R8, RZ, 0x2, R7 ;  /* 0x00000002ff087819 */ /* 0x000fc80000011607 */
[----:B------:R-:W-:Y:S01]  /*7330*/  @P3 LOP3.LUT R3, R3, 0x1, R8, 0x78, !PT ;  /* 0x0000000103033812 */ /* 0x000fe200078e7808 */
[----:B------:R-:W-:Y:S01]  /*7340*/  IMAD R8, R8, -0x7, R11 ;  /* 0xfffffff908087824 */ /* 0x000fe200078e020b */
[----:B--2---:R-:W-:-:S05]  /*7350*/  IADD3 R16, P1, R16, R20, RZ ;  /* 0x0000001410107210 */ /* 0x004fca0007f3e0ff */
[----:B------:R-:W-:Y:S01]  /*7360*/  IMAD.X R17, R17, 0x1, R0, P1 ;  /* 0x0000000111117824 */ /* 0x000fe200008e0600 */
[----:B------:R-:W-:-:S04]  /*7370*/  ISETP.GE.U32.AND P1, PT, R16, UR6, PT ;  /* 0x0000000610007c0c */ /* 0x000fc8000bf26070 */
[----:B------:R-:W-:-:S13]  /*7380*/  ISETP.GE.U32.AND.EX P1, PT, R17, UR7, PT, P1 ;  /* 0x0000000711007c0c */ /* 0x000fda000bf26110 */
[----:B0-----:R-:W-:Y:S05]  /*7390*/  @P1 BRA `(.L_x_172) ;  /* 0x00000004004c1947 */ /* 0x001fea0003800000 */
[----:B------:R-:W0:Y:S01]  /*73a0*/  S2R R12, SR_CTAID.X ;  /* 0x00000000000c7919 */ /* 0x000e220000002500 */
[----:B------:R-:W-:Y:S01]  /*73b0*/  ULDC.64 UR6, c[0x0][0x628] ;  /* 0x00018a0000067ab9 */ /* 0x000fe20000000a00 */
[----:B------:R-:W1:Y:S01]  /*73c0*/  LDC R13, c[0x0][0x144] ;  /* 0x00005100ff0d7b82 */ /* 0x000e620000000800 */
[----:B------:R-:W-:Y:S01]  /*73d0*/  ISETP.NE.U32.AND P1, PT, RZ, UR6, PT ;  /* 0x00000006ff007c0c */ /* 0x000fe2000bf25070 */
[----:B------:R-:W2:Y:S01]  /*73e0*/  S2R R11, SR_CTAID.Y ;  /* 0x00000000000b7919 */ /* 0x000ea20000002600 */
[----:B------:R-:W-:Y:S01]  /*73f0*/  ULDC UR8, c[0x0][0x150] ;  /* 0x0000540000087ab9 */ /* 0x000fe20000000800 */
[----:B------:R-:W-:Y:S01]  /*7400*/  ULDC UR9, c[0x0][0x630] ;  /* 0x00018c0000097ab9 */ /* 0x000fe20000000800 */
[----:B------:R-:W-:Y:S01]  /*7410*/  ISETP.NE.AND.EX P1, PT, RZ, UR7, PT, P1 ;  /* 0x00000007ff007c0c */ /* 0x000fe2000bf25310 */
[----:B------:R-:W-:Y:S01]  /*7420*/  IMAD.MOV.U32 R4, RZ, RZ, R16 ;  /* 0x000000ffff047224 */ /* 0x000fe200078e0010 */
[----:B0-----:R-:W-:-:S05]  /*7430*/  I2FP.F32.U32 R5, R12 ;  /* 0x0000000c00057245 */ /* 0x001fca0000201000 */
[----:B------:R-:W-:Y:S01]  /*7440*/  FMUL R14, R5, UR8 ;  /* 0x00000008050e7c20 */ /* 0x000fe20008400000 */
[----:B------:R-:W-:-:S05]  /*7450*/  IMAD.MOV.U32 R5, RZ, RZ, R17 ;  /* 0x000000ffff057224 */ /* 0x000fca00078e0011 */
[----:B--2---:R-:W-:Y:S05]  /*7460*/  @!P1 BRA `(.L_x_173) ;  /* 0x0000000000289947 */ /* 0x004fea0003800000 */
[----:B------:R-:W-:Y:S02]  /*7470*/  ULDC UR8, c[0x0][0x634] ;  /* 0x00018d0000087ab9 */ /* 0x000fe40000000800 */
[----:B------:R-:W-:-:S05]  /*7480*/  IADD3 R5, P1, R16, UR8, RZ ;  /* 0x0000000810057c10 */ /* 0x000fca000ff3e0ff */
[----:B------:R-:W-:-:S04]  /*7490*/  IMAD.X R15, RZ, RZ, R17, P1 ;  /* 0x000000ffff0f7224 */ /* 0x000fc800008e0611 */
[----:B------:R-:W-:-:S04]  /*74a0*/  IMAD.WIDE.U32 R6, R15, UR6, RZ ;  /* 0x000000060f067c25 */ /* 0x000fc8000f8e00ff */
[----:B------:R-:W-:-:S04]  /*74b0*/  IMAD.WIDE.U32 R6, P1, R5, UR7, R6 ;  /* 0x0000000705067c25 */ /* 0x000fc8000f820006 */
[----:B------:R-:W-:-:S04]  /*74c0*/  IMAD.WIDE.U32 R4, R5, UR6, RZ ;  /* 0x0000000605047c25 */ /* 0x000fc8000f8e00ff */
[----:B------:R-:W-:Y:S01]  /*74d0*/  IMAD.MOV.U32 R4, RZ, RZ, R7 ;  /* 0x000000ffff047224 */ /* 0x000fe200078e0007 */
[----:B------:R-:W-:Y:S01]  /*74e0*/  IADD3 RZ, P3, R5, R6, RZ ;  /* 0x0000000605ff7210 */ /* 0x000fe20007f7e0ff */
[----:B------:R-:W-:-:S04]  /*74f0*/  IMAD.X R5, RZ, RZ, RZ, P1 ;  /* 0x000000ffff057224 */ /* 0x000fc800008e06ff */
[----:B------:R-:W-:-:S08]  /*7500*/  IMAD.WIDE.U32.X R4, R15, UR7, R4, P3 ;  /* 0x000000070f047c25 */ /* 0x000fd000098e0404 */
.L_x_173:
[--C-:B------:R-:W-:Y:S01]  /*7510*/  SHF.R.U64 R19, R4, UR9, R5.reuse ;  /* 0x0000000904137c19 */ /* 0x100fe20008001205 */
[----:B------:R-:W0:Y:S01]  /*7520*/  F2I.U32.TRUNC.NTZ R14, R14 ;  /* 0x0000000e000e7305 */ /* 0x000e22000020f000 */
[----:B------:R-:W-:Y:S01]  /*7530*/  SHF.R.U32.HI R4, RZ, UR9, R5 ;  /* 0x00000009ff047c19 */ /* 0x000fe20008011605 */
[----:B------:R-:W-:Y:S01]  /*7540*/  ULDC.64 UR6, c[0x0][0x620] ;  /* 0x0001880000067ab9 */ /* 0x000fe20000000a00 */
[----:B------:R-:W-:Y:S01]  /*7550*/  IADD3 R7, P1, RZ, -R19, RZ ;  /* 0x80000013ff077210 */ /* 0x000fe20007f3e0ff */
[----:B------:R-:W-:Y:S01]  /*7560*/  ULDC.64 UR8, c[0x0][0x640] ;  /* 0x0001900000087ab9 */ /* 0x000fe20000000a00 */
[----:B------:R-:W2:Y:S03]  /*7570*/  LDC R18, c[0x0][0x148] ;  /* 0x00005200ff127b82 */ /* 0x000ea60000000800 */
[----:B------:R-:W-:Y:S01]  /*7580*/  IMAD.X R4, RZ, RZ, ~R4, P1 ;  /* 0x000000ffff047224 */ /* 0x000fe200008e0e04 */
[----:B------:R-:W-:-:S03]  /*7590*/  ISETP.NE.U32.AND P1, PT, RZ, UR8, PT ;  /* 0x00000008ff007c0c */ /* 0x000fc6000bf25070 */
[----:B------:R-:W-:Y:S01]  /*75a0*/  IMAD R6, R4, UR6, RZ ;  /* 0x0000000604067c24 */ /* 0x000fe2000f8e02ff */
[----:B------:R-:W-:Y:S01]  /*75b0*/  ISETP.NE.AND.EX P1, PT, RZ, UR9, PT, P1 ;  /* 0x00000009ff007c0c */ /* 0x000fe2000bf25310 */
[----:B------:R-:W-:Y:S01]  /*75c0*/  IMAD.WIDE.U32 R4, R7, UR6, R16 ;  /* 0x0000000607047c25 */ /* 0x000fe2000f8e0010 */
[----:B------:R-:W-:-:S03]  /*75d0*/  ULDC UR6, c[0x0][0x618] ;  /* 0x0001860000067ab9 */ /* 0x000fc60000000800 */
[----:B------:R-:W-:Y:S01]  /*75e0*/  IMAD R7, R7, UR7, R6 ;  /* 0x0000000707077c24 */ /* 0x000fe2000f8e0206 */
[----:B------:R-:W-:Y:S01]  /*75f0*/  ULDC UR7, c[0x0][0x154] ;  /* 0x0000550000077ab9 */ /* 0x000fe20000000800 */
[----:B0-----:R-:W-:Y:S02]  /*7600*/  IMAD.MOV R6, RZ, RZ, -R14 ;  /* 0x000000ffff067224 */ /* 0x001fe400078e0a0e */
[----:B------:R-:W-:Y:S02]  /*7610*/  IMAD.IADD R5, R5, 0x1, R7 ;  /* 0x0000000105057824 */ /* 0x000fe400078e0207 */
[----:B-1----:R-:W-:Y:S01]  /*7620*/  IMAD R12, R13, R6, R12 ;  /* 0x000000060d0c7224 */ /* 0x002fe200078e020c */
[----:B------:R-:W-:Y:S02]  /*7630*/  I2FP.F32.U32 R6, R11 ;  /* 0x0000000b00067245 */ /* 0x000fe40000201000 */
[--C-:B------:R-:W-:Y:S02]  /*7640*/  SHF.R.U64 R13, R4, UR6, R5.reuse ;  /* 0x00000006040d7c19 */ /* 0x100fe40008001205 */
[----:B------:R-:W-:Y:S01]  /*7650*/  SHF.R.U32.HI R4, RZ, UR6, R5 ;  /* 0x00000006ff047c19 */ /* 0x000fe20008011605 */
[----:B------:R-:W-:Y:S01]  /*7660*/  FMUL R6, R6, UR7 ;  /* 0x0000000706067c20 */ /* 0x000fe20008400000 */
[----:B------:R-:W-:-:S02]  /*7670*/  ULDC UR6, c[0x0][0x608] ;  /* 0x0001820000067ab9 */ /* 0x000fc40000000800 */
[--C-:B------:R-:W-:Y:S01]  /*7680*/  SHF.R.U64 R15, R13, UR6, R4.reuse ;  /* 0x000000060d0f7c19 */ /* 0x100fe20008001204 */
[----:B------:R0:W1:Y:S01]  /*7690*/  F2I.U32.TRUNC.NTZ R20, R6 ;  /* 0x0000000600147305 */ /* 0x000062000020f000 */
[----:B------:R-:W-:Y:S01]  /*76a0*/  SHF.R.U32.HI R4, RZ, UR6, R4 ;  /* 0x00000006ff047c19 */ /* 0x000fe20008011604 */
[----:B------:R-:W-:-:S03]  /*76b0*/  ULDC UR6, c[0x0][0x658] ;  /* 0x0001960000067ab9 */ /* 0x000fc60000000800 */
[--C-:B------:R-:W-:Y:S02]  /*76c0*/  SHF.R.U64 R14, R15, UR6, R4.reuse ;  /* 0x000000060f0e7c19 */ /* 0x100fe40008001204 */
[----:B------:R-:W-:-:S03]  /*76d0*/  SHF.R.U32.HI R21, RZ, UR6, R4 ;  /* 0x00000006ff157c19 */ /* 0x000fc60008011604 */
[----:B------:R-:W-:Y:S02]  /*76e0*/  IMAD.MOV.U32 R4, RZ, RZ, R14 ;  /* 0x000000ffff047224 */ /* 0x000fe400078e000e */
[----:B------:R-:W-:Y:S01]  /*76f0*/  IMAD.MOV.U32 R5, RZ, RZ, R21 ;  /* 0x000000ffff057224 */ /* 0x000fe200078e0015 */
[----:B0-----:R-:W-:Y:S06]  /*7700*/  @!P1 BRA `(.L_x_174) ;  /* 0x0000000000289947 */ /* 0x001fec0003800000 */
        /* <DEDUP_REMOVED lines=10> */
.L_x_174:
[----:B------:R-:W-:Y:S01]  /*77b0*/  ISETP.NE.AND P1, PT, R2, 0x1, PT ;  /* 0x000000010200780c */ /* 0x000fe20003f25270 */
[----:B------:R-:W-:Y:S01]  /*77c0*/  ULDC UR6, c[0x0][0x648] ;  /* 0x0001920000067ab9 */ /* 0x000fe20000000800 */
[----:B------:R-:W-:Y:S01]  /*77d0*/  LOP3.LUT R15, R15, UR5, RZ, 0xc0, !PT ;  /* 0x000000050f0f7c12 */ /* 0x000fe2000f8ec0ff */
[----:B-1----:R-:W-:Y:S01]  /*77e0*/  IMAD.MOV R20, RZ, RZ, -R20 ;  /* 0x000000ffff147224 */ /* 0x002fe200078e0a14 */
[----:B------:R-:W-:Y:S01]  /*77f0*/  SHF.R.U64 R4, R4, UR6, R5 ;  /* 0x0000000604047c19 */ /* 0x000fe20008001205 */
[----:B------:R-:W-:Y:S01]  /*7800*/  ULDC UR6, c[0x0][0x638] ;  /* 0x00018e0000067ab9 */ /* 0x000fe20000000800 */
[----:B------:R-:W-:Y:S01]  /*7810*/  LOP3.LUT R13, R13, UR4, RZ, 0xc0, !PT ;  /* 0x000000040d0d7c12 */ /* 0x000fe2000f8ec0ff */
[----:B------:R-:W-:Y:S02]  /*7820*/  ULDC UR7, c[0x0][0x610] ;  /* 0x0001840000077ab9 */ /* 0x000fe40000000800 */
[----:B------:R-:W-:Y:S02]  /*7830*/  IMAD.MOV R5, RZ, RZ, -R4 ;  /* 0x000000ffff057224 */ /* 0x000fe400078e0a04 */
[----:B------:R-:W-:-:S02]  /*7840*/  IMAD R15, R4, UR13, R15 ;  /* 0x0000000d040f7c24 */ /* 0x000fc4000f8e020f */
[----:B--2---:R-:W-:Y:S02]  /*7850*/  @P1 IMAD R12, R18, R20, R11 ;  /* 0x00000014120c1224 */ /* 0x004fe400078e020b */
[----:B------:R-:W-:Y:S01]  /*7860*/  IMAD R14, R5, UR6, R14 ;  /* 0x00000006050e7c24 */ /* 0x000fe2000f8e020e */
[----:B------:R-:W-:Y:S01]  /*7870*/  ULDC UR6, c[0x0][0x600] ;  /* 0x0001800000067ab9 */ /* 0x000fe20000000800 */
[----:B------:R-:W-:Y:S02]  /*7880*/  IMAD R12, R15, UR7, R12 ;  /* 0x000000070f0c7c24 */ /* 0x000fe4000f8e020c */
[----:B------:R-:W-:Y:S02]  /*7890*/  IMAD R5, R14, UR6, R13 ;  /* 0x000000060e057c24 */ /* 0x000fe4000f8e020d */
[----:B------:R-:W-:-:S03]  /*78a0*/  IMAD.MOV.U32 R4, RZ, RZ, 0x1 ;  /* 0x00000001ff047424 */ /* 0x000fc600078e00ff */
[----:B------:R-:W-:Y:S02]  /*78b0*/  SEL R18, R5, R12, !P1 ;  /* 0x0000000c05127207 */ /* 0x000fe40004800000 */
[----:B------:R-:W-:-:S07]  /*78c0*/  SEL R22, R12, R5, !P1 ;  /* 0x000000050c167207 */ /* 0x000fce0004800000 */
.L_x_172:
[----:B------:R-:W-:Y:S05]  /*78d0*/  BSYNC B1 ;  /* 0x0000000000017941 */ /* 0x000fea0003800000 */
.L_x_171:
[----:B------:R-:W-:-:S13]  /*78e0*/  LOP3.LUT P1, RZ, R4, 0xff, RZ, 0xc0, !PT ;  /* 0x000000ff04ff7812 */ /* 0x000fda000782c0ff */
[----:B------:R-:W-:Y:S05]  /*78f0*/  @P1 BRA `(.L_x_175) ;  /* 0xfffffff400081947 */ /* 0x000fea000383ffff */
[----:B------:R-:W-:Y:S05]  /*7900*/  BSYNC B0 ;  /* 0x0000000000007941 */ /* 0x000fea0003800000 */
.L_x_163:
[----:B------:R-:W-:-:S03]  /*7910*/  UMOV UR6, 0xffffffff ;  /* 0xffffffff00067882 */ /* 0x000fc60000000000 */
[----:B------:R-:W-:Y:S05]  /*7920*/  BRA.DIV UR6, `(.L_x_176) ;  /* 0x0000000606b47947 */ /* 0x000fea000b800000 */
[----:B------:R-:W-:-:S13]  /*7930*/  ELECT P6, URZ, PT ;  /* 0x00000000003f782f */ /* 0x000fda00038c0000 */
.L_x_195:
[----:B------:R-:W-:Y:S04]  /*7940*/  BSSY B0, `(.L_x_177) ;  /* 0x0000046000007945 */ /* 0x000fe80003800000 */
[----:B------:R-:W-:Y:S05]  /*7950*/  @!P6 BRA `(.L_x_178) ;  /* 0x000000040010e947 */ /* 0x000fea0003800000 */
[----:B------:R-:W-:-:S04]  /*7960*/  LOP3.LUT R23, R23, 0x2, RZ, 0xfc, !PT ;  /* 0x0000000217177812 */ /* 0x000fc800078efcff */
[----:B------:R-:W-:-:S13]  /*7970*/  ISETP.NE.AND P0, PT, R23, 0x3, PT ;  /* 0x000000031700780c */ /* 0x000fda0003f05270 */
[----:B------:R-:W-:Y:S05]  /*7980*/  @!P0 BRA `(.L_x_179) ;  /* 0x0000000000048947 */ /* 0x000fea0003800000 */
[----:B------:R-:W-:Y:S01]  /*7990*/  BPT.TRAP 0x1 ;  /* 0x000000040000795c */ /* 0x000fe20000300000 */
.L_x_179:
[----:B------:R-:W0:Y:S01]  /*79a0*/  S2R R5, SR_CgaCtaId ;  /* 0x0000000000057919 */ /* 0x000e220000008800 */
[----:B------:R-:W-:Y:S02]  /*79b0*/  MOV R0, 0x400 ;  /* 0x0000040000007802 */ /* 0x000fe40000000f00 */
[----:B------:R-:W-:Y:S02]  /*79c0*/  SHF.L.U32 R2, R3, 0x1f, RZ ;  /* 0x0000001f03027819 */ /* 0x000fe400000006ff */
[----:B0-----:R-:W-:-:S05]  /*79d0*/  LEA R5, R5, R0, 0x18 ;  /* 0x0000000005057211 */ /* 0x001fca00078ec0ff */
[----:B------:R-:W-:-:S04]  /*79e0*/  VIADD R5, R5, 0x38 ;  /* 0x0000003805057836 */ /* 0x000fc80000000000 */
[C---:B------:R-:W-:Y:S02]  /*79f0*/  IMAD R7, R8.reuse, 0x8, R5 ;  /* 0x0000000808077824 */ /* 0x040fe400078e0205 */
[----:B------:R-:W-:Y:S02]  /*7a00*/  VIADD R8, R8, 0x1 ;  /* 0x0000000108087836 */ /* 0x000fe40000000000 */
[----:B------:R-:W0:Y:S03]  /*7a10*/  SYNCS.PHASECHK.TRANS64.TRYWAIT P0, [R7+URZ], R2 ;  /* 0x00000002070075a7 */ /* 0x000e26000800017f */
[----:B------:R-:W-:-:S04]  /*7a20*/  ISETP.NE.AND P1, PT, R8, 0x7, PT ;  /* 0x000000070800780c */ /* 0x000fc80003f25270 */
[----:B------:R-:W-:Y:S02]  /*7a30*/  SEL R0, RZ, 0x1, P1 ;  /* 0x00000001ff007807 */ /* 0x000fe40000800000 */
[----:B------:R-:W-:Y:S02]  /*7a40*/  SEL R8, R8, RZ, P1 ;  /* 0x000000ff08087207 */ /* 0x000fe40000800000 */
[----:B------:R-:W-:-:S03]  /*7a50*/  LOP3.LUT R9, R3, R0, RZ, 0x3c, !PT ;  /* 0x0000000003097212 */ /* 0x000fc600078e3cff */
[----:B------:R-:W-:Y:S01]  /*7a60*/  IMAD R6, R8, 0x8, R5 ;  /* 0x0000000808067824 */ /* 0x000fe200078e0205 */
[----:B------:R-:W-:Y:S01]  /*7a70*/  SHF.L.U32 R3, R9, 0x1f, RZ ;  /* 0x0000001f09037819 */ /* 0x000fe200000006ff */
[----:B0-----:R-:W-:Y:S06]  /*7a80*/  @!P0 BRA `(.L_x_180) ;  /* 0x00000004007c8947 */ /* 0x001fec0003800000 */
.L_x_196:
[----:B------:R-:W1:Y:S01]  /*7a90*/  SYNCS.PHASECHK.TRANS64.TRYWAIT P0, [R6+URZ], R3 ;  /* 0x00000003060075a7 */ /* 0x000e62000800017f */
[----:B------:R-:W-:-:S05]  /*7aa0*/  VIADD R0, R8, 0x1 ;  /* 0x0000000108007836 */ /* 0x000fca0000000000 */
[----:B------:R-:W-:-:S04]  /*7ab0*/  ISETP.NE.AND P1, PT, R0, 0x7, PT ;  /* 0x000000070000780c */ /* 0x000fc80003f25270 */
[----:B0-----:R-:W-:Y:S02]  /*7ac0*/  SEL R2, RZ, 0x1, P1 ;  /* 0x00000001ff027807 */ /* 0x001fe40000800000 */
[----:B------:R-:W-:Y:S02]  /*7ad0*/  SEL R0, R0, RZ, P1 ;  /* 0x000000ff00007207 */ /* 0x000fe40000800000 */
[----:B------:R-:W-:-:S03]  /*7ae0*/  LOP3.LUT R9, R9, R2, RZ, 0x3c, !PT ;  /* 0x0000000209097212 */ /* 0x000fc600078e3cff */
[----:B------:R-:W-:Y:S01]  /*7af0*/  IMAD R7, R0, 0x8, R5 ;  /* 0x0000000800077824 */ /* 0x000fe200078e0205 */
[----:B------:R-:W-:Y:S01]  /*7b00*/  SHF.L.U32 R4, R9, 0x1f, RZ ;  /* 0x0000001f09047819 */ /* 0x000fe200000006ff */
[----:B-1----:R-:W-:Y:S06]  /*7b10*/  @!P0 BRA `(.L_x_181) ;  /* 0x00000004006c8947 */ /* 0x002fec0003800000 */
.L_x_197:
[----:B------:R-:W1:Y:S01]  /*7b20*/  SYNCS.PHASECHK.TRANS64.TRYWAIT P0, [R7+URZ], R4 ;  /* 0x00000004070075a7 */ /* 0x000e62000800017f */
[----:B------:R-:W-:-:S05]  /*7b30*/  VIADD R0, R0, 0x1 ;  /* 0x0000000100007836 */ /* 0x000fca0000000000 */
[----:B------:R-:W-:-:S04]  /*7b40*/  ISETP.NE.AND P1, PT, R0, 0x7, PT ;  /* 0x000000070000780c */ /* 0x000fc80003f25270 */
[----:B------:R-:W-:Y:S02]  /*7b50*/  SEL R2, RZ, 0x1, P1 ;  /* 0x00000001ff027807 */ /* 0x000fe40000800000 */
[----:B------:R-:W-:Y:S02]  /*7b60*/  SEL R0, R0, RZ, P1 ;  /* 0x000000ff00007207 */ /* 0x000fe40000800000 */
[----:B------:R-:W-:-:S03]  /*7b70*/  LOP3.LUT R9, R9, R2, RZ, 0x3c, !PT ;  /* 0x0000000209097212 */ /* 0x000fc600078e3cff */
[----:B0-----:R-:W-:Y:S01]  /*7b80*/  IMAD R6, R0, 0x8, R5 ;  /* 0x0000000800067824 */ /* 0x001fe200078e0205 */
[----:B------:R-:W-:Y:S01]  /*7b90*/  SHF.L.U32 R3, R9, 0x1f, RZ ;  /* 0x0000001f09037819 */ /* 0x000fe200000006ff */
[----:B-1----:R-:W-:Y:S06]  /*7ba0*/  @!P0 BRA `(.L_x_182) ;  /* 0x00000004005c8947 */ /* 0x002fec0003800000 */
.L_x_198:
        /* <DEDUP_REMOVED lines=9> */
.L_x_199:
        /* <DEDUP_REMOVED lines=9> */
.L_x_200:
[----:B------:R-:W1:Y:S01]  /*7cd0*/  SYNCS.PHASECHK.TRANS64.TRYWAIT P0, [R6+URZ], R3 ;  /* 0x00000003060075a7 */ /* 0x000e62000800017f */
[----:B------:R-:W-:-:S05]  /*7ce0*/  VIADD R0, R0, 0x1 ;  /* 0x0000000100007836 */ /* 0x000fca0000000000 */
[----:B------:R-:W-:-:S04]  /*7cf0*/  ISETP.NE.AND P1, PT, R0, 0x7, PT ;  /* 0x000000070000780c */ /* 0x000fc80003f25270 */
[----:B------:R-:W-:Y:S02]  /*7d00*/  SEL R2, RZ, 0x1, P1 ;  /* 0x00000001ff027807 */ /* 0x000fe40000800000 */
[----:B------:R-:W-:Y:S02]  /*7d10*/  SEL R0, R0, RZ, P1 ;  /* 0x000000ff00007207 */ /* 0x000fe40000800000 */
[----:B------:R-:W-:Y:S01]  /*7d20*/  LOP3.LUT R2, R9, R2, RZ, 0x3c, !PT ;  /* 0x0000000209027212 */ /* 0x000fe200078e3cff */
[----:B-1----:R-:W-:Y:S06]  /*7d30*/  @!P0 BRA `(.L_x_185) ;  /* 0x0000000400348947 */ /* 0x002fec0003800000 */
.L_x_201:
[----:B------:R-:W-:Y:S01]  /*7d40*/  IMAD R5, R0, 0x8, R5 ;  /* 0x0000000800057824 */ /* 0x000fe200078e0205 */
[----:B------:R-:W-:-:S07]  /*7d50*/  SHF.L.U32 R0, R2, 0x1f, RZ ;  /* 0x0000001f02007819 */ /* 0x000fce00000006ff */
.L_x_186:
[----:B--2---:R2:W3:Y:S02]  /*7d60*/  SYNCS.PHASECHK.TRANS64.TRYWAIT P0, [R5+URZ], R0 ;  /* 0x00000000050075a7 */ /* 0x0044e4000800017f */
[----:B---3--:R-:W-:Y:S05]  /*7d70*/  @!P0 NANOSLEEP.SYNCS 0x989680 ;  /* 0x009896800000895d */ /* 0x008fea0003900000 */
[----:B------:R-:W3:Y:S02]  /*7d80*/  @!P0 SYNCS.PHASECHK.TRANS64 P0, [R5+URZ], R0 ;  /* 0x00000000050085a7 */ /* 0x000ee4000800007f */
[----:B---3--:R-:W-:Y:S05]  /*7d90*/  @!P0 BRA `(.L_x_186) ;  /* 0xfffffffc00f08947 */ /* 0x008fea000383ffff */
.L_x_178:
[----:B------:R-:W-:Y:S05]  /*7da0*/  BSYNC B0 ;  /* 0x0000000000007941 */ /* 0x000fea0003800000 */
.L_x_177:
[----:B------:R-:W-:Y:S05]  /*7db0*/  EXIT ;  /* 0x000000000000794d */ /* 0x000fea0003800000 */
.L_x_15:
[----:B0-----:R-:W-:-:S04]  /*7dc0*/  IMAD.U32 R3, RZ, RZ, UR43 ;  /* 0x0000002bff037e24 */ /* 0x001fc8000f8e00ff */
[----:B------:R0:W1:Y:S03]  /*7dd0*/  SYNCS.PHASECHK.TRANS64.TRYWAIT P0, [R3+URZ+-0x8], R0 ;  /* 0xfffff800030075a7 */ /* 0x000066000800017f */
[----:B-1----:R-:W-:Y:S05]  /*7de0*/  @!P0 NANOSLEEP.SYNCS 0x989680 ;  /* 0x009896800000895d */ /* 0x002fea0003900000 */
[----:B------:R-:W1:Y:S02]  /*7df0*/  @!P0 SYNCS.PHASECHK.TRANS64 P0, [R3+URZ+-0x8], R0 ;  /* 0xfffff800030085a7 */ /* 0x000e64000800007f */
[----:B-1----:R-:W-:Y:S05]  /*7e00*/  @!P0 BRA `(.L_x_15) ;  /* 0xfffffffc00ec8947 */ /* 0x002fea000383ffff */
[----:B------:R-:W-:Y:S05]  /*7e10*/  BRA `(.L_x_187) ;  /* 0xffffff9400ec7947 */ /* 0x000fea000383ffff */
.L_x_20:
[----:B-1----:R1:W2:Y:S02]  /*7e20*/  SYNCS.PHASECHK.TRANS64.TRYWAIT P1, [R3+URZ], R0 ;  /* 0x00000000030075a7 */ /* 0x0022a4000802017f */
[----:B--2---:R-:W-:Y:S05]  /*7e30*/  @!P1 NANOSLEEP.SYNCS 0x989680 ;  /* 0x009896800000995d */ /* 0x004fea0003900000 */
[----:B------:R-:W2:Y:S02]  /*7e40*/  @!P1 SYNCS.PHASECHK.TRANS64 P1, [R3+URZ], R0 ;  /* 0x00000000030095a7 */ /* 0x000ea4000802007f */
[----:B--2---:R-:W-:Y:S05]  /*7e50*/  @!P1 BRA `(.L_x_20) ;  /* 0xfffffffc00f09947 */ /* 0x004fea000383ffff */
[----:B------:R-:W-:Y:S05]  /*7e60*/  BRA `(.L_x_19) ;  /* 0xffffff9800607947 */ /* 0x000fea000383ffff */
.L_x_25:
[----:B-1----:R-:W-:-:S04]  /*7e70*/  IMAD.U32 R4, RZ, RZ, UR8 ;  /* 0x00000008ff047e24 */ /* 0x002fc8000f8e00ff */
[----:B------:R1:W2:Y:S03]  /*7e80*/  SYNCS.PHASECHK.TRANS64.TRYWAIT P1, [R4+URZ], R3 ;  /* 0x00000003040075a7 */ /* 0x0002a6000802017f */
[----:B--2---:R-:W-:Y:S05]  /*7e90*/  @!P1 NANOSLEEP.SYNCS 0x989680 ;  /* 0x009896800000995d */ /* 0x004fea0003900000 */
[----:B------:R-:W2:Y:S02]  /*7ea0*/  @!P1 SYNCS.PHASECHK.TRANS64 P1, [R4+URZ], R3 ;  /* 0x00000003040095a7 */ /* 0x000ea4000802007f */
[----:B--2---:R-:W-:Y:S05]  /*7eb0*/  @!P1 BRA `(.L_x_25) ;  /* 0xfffffffc00ec9947 */ /* 0x004fea000383ffff */
[----:B------:R-:W-:Y:S05]  /*7ec0*/  BRA `(.L_x_24) ;  /* 0xffffff9c00a07947 */ /* 0x000fea000383ffff */
.L_x_31:
[----:B0-----:R-:W-:-:S04]  /*7ed0*/  IMAD.U32 R3, RZ, RZ, UR43 ;  /* 0x0000002bff037e24 */ /* 0x001fc8000f8e00ff */
[----:B------:R0:W1:Y:S03]  /*7ee0*/  SYNCS.PHASECHK.TRANS64.TRYWAIT P0, [R3+URZ+0x8], R0 ;  /* 0x00000800030075a7 */ /* 0x000066000800017f */
[----:B-1----:R-:W-:Y:S05]  /*7ef0*/  @!P0 NANOSLEEP.SYNCS 0x989680 ;  /* 0x009896800000895d */ /* 0x002fea0003900000 */
[----:B------:R-:W1:Y:S02]  /*7f00*/  @!P0 SYNCS.PHASECHK.TRANS64 P0, [R3+URZ+0x8], R0 ;  /* 0x00000800030085a7 */ /* 0x000e64000800007f */
[----:B-1----:R-:W-:Y:S05]  /*7f10*/  @!P0 BRA `(.L_x_31) ;  /* 0xfffffffc00ec8947 */ /* 0x002fea000383ffff */
[----:B------:R-:W-:Y:S05]  /*7f20*/  BRA `(.L_x_188) ;  /* 0xffffffa4004c7947 */ /* 0x000fea000383ffff */
.L_x_164:
[----:B------:R-:W-:Y:S01]  /*7f30*/  BSSY B1, `(.L_x_189) ;  /* 0x0000006000017945 */ /* 0x000fe20003800000 */
[----:B------:R-:W-:-:S07]  /*7f40*/  IMAD.MOV.U32 R15, RZ, RZ, -0x1 ;  /* 0xffffffffff0f7424 */ /* 0x000fce00078e00ff */
[----:B-----5:R-:W-:Y:S05]  /*7f50*/  WARPSYNC.COLLECTIVE R15, `(.L_x_190) ;  /* 0x000000000f0c7348 */ /* 0x020fea0003c00000 */
[----:B------:R-:W-:Y:S02]  /*7f60*/  ELECT P6, UR62, PT ;  /* 0x00000000003e782f */ /* 0x000fe400038c0000 */
[----:B------:R-:W-:Y:S01]  /*7f70*/  MOV R14, UR62 ;  /* 0x0000003e000e7c02 */ /* 0x000fe20008000f00 */
[----:B-----5:R-:W-:Y:S10]  /*7f80*/  ENDCOLLECTIVE ;  /* 0x000000000000791b */ /* 0x020ff40003800000 */
.L_x_190:
[----:B------:R-:W-:Y:S05]  /*7f90*/  BSYNC B1 ;  /* 0x0000000000017941 */ /* 0x000fea0003800000 */
.L_x_189:
[----:B------:R-:W-:Y:S05]  /*7fa0*/  BRA `(.L_x_191) ;  /* 0xffffffec00687947 */ /* 0x000fea000383ffff */
.L_x_167:
[----:B-1----:R1:W2:Y:S02]  /*7fb0*/  SYNCS.PHASECHK.TRANS64.TRYWAIT P1, [R11+URZ+0x38], R6 ;  /* 0x000038060b0075a7 */ /* 0x0022a4000802017f */
[----:B--2---:R-:W-:Y:S05]  /*7fc0*/  @!P1 NANOSLEEP.SYNCS 0x989680 ;  /* 0x009896800000995d */ /* 0x004fea0003900000 */
[----:B------:R-:W2:Y:S02]  /*7fd0*/  @!P1 SYNCS.PHASECHK.TRANS64 P1, [R11+URZ+0x38], R6 ;  /* 0x000038060b0095a7 */ /* 0x000ea4000802007f */
[----:B--2---:R-:W-:Y:S05]  /*7fe0*/  @!P1 BRA `(.L_x_167) ;  /* 0xfffffffc00f09947 */ /* 0x004fea000383ffff */
[----:B------:R-:W-:Y:S05]  /*7ff0*/  BRA `(.L_x_192) ;  /* 0xffffffec009c7947 */ /* 0x000fea000383ffff */
.L_x_176:
[----:B------:R-:W-:Y:S01]  /*8000*/  BSSY B0, `(.L_x_193) ;  /* 0x0000006000007945 */ /* 0x000fe20003800000 */
[----:B------:R-:W-:-:S07]  /*8010*/  IMAD.MOV.U32 R15, RZ, RZ, -0x1 ;  /* 0xffffffffff0f7424 */ /* 0x000fce00078e00ff */
[----:B-----5:R-:W-:Y:S05]  /*8020*/  WARPSYNC.COLLECTIVE R15, `(.L_x_194) ;  /* 0x000000000f0c7348 */ /* 0x020fea0003c00000 */
[----:B------:R-:W-:Y:S02]  /*8030*/  ELECT P6, UR62, PT ;  /* 0x00000000003e782f */ /* 0x000fe400038c0000 */
[----:B------:R-:W-:Y:S01]  /*8040*/  MOV R14, UR62 ;  /* 0x0000003e000e7c02 */ /* 0x000fe20008000f00 */
[----:B-----5:R-:W-:Y:S10]  /*8050*/  ENDCOLLECTIVE ;  /* 0x000000000000791b */ /* 0x020ff40003800000 */
.L_x_194:
[----:B------:R-:W-:Y:S05]  /*8060*/  BSYNC B0 ;  /* 0x0000000000007941 */ /* 0x000fea0003800000 */
.L_x_193:
[----:B------:R-:W-:Y:S05]  /*8070*/  BRA `(.L_x_195) ;  /* 0xfffffff800307947 */ /* 0x000fea000383ffff */
.L_x_180:
[----:B0-----:R0:W1:Y:S02]  /*8080*/  SYNCS.PHASECHK.TRANS64.TRYWAIT P0, [R7+URZ], R2 ;  /* 0x00000002070075a7 */ /* 0x001064000800017f */
[----:B-1----:R-:W-:Y:S05]  /*8090*/  @!P0 NANOSLEEP.SYNCS 0x989680 ;  /* 0x009896800000895d */ /* 0x002fea0003900000 */
[----:B------:R-:W1:Y:S02]  /*80a0*/  @!P0 SYNCS.PHASECHK.TRANS64 P0, [R7+URZ], R2 ;  /* 0x00000002070085a7 */ /* 0x000e64000800007f */
[----:B-1----:R-:W-:Y:S05]  /*80b0*/  @!P0 BRA `(.L_x_180) ;  /* 0xfffffffc00f08947 */ /* 0x002fea000383ffff */
[----:B------:R-:W-:Y:S05]  /*80c0*/  BRA `(.L_x_196) ;  /* 0xfffffff800707947 */ /* 0x000fea000383ffff */
.L_x_181:
[----:B0-----:R0:W1:Y:S02]  /*80d0*/  SYNCS.PHASECHK.TRANS64.TRYWAIT P0, [R6+URZ], R3 ;  /* 0x00000003060075a7 */ /* 0x001064000800017f */
[----:B-1----:R-:W-:Y:S05]  /*80e0*/  @!P0 NANOSLEEP.SYNCS 0x989680 ;  /* 0x009896800000895d */ /* 0x002fea0003900000 */
[----:B------:R-:W1:Y:S02]  /*80f0*/  @!P0 SYNCS.PHASECHK.TRANS64 P0, [R6+URZ], R3 ;  /* 0x00000003060085a7 */ /* 0x000e64000800007f */
[----:B-1----:R-:W-:Y:S05]  /*8100*/  @!P0 BRA `(.L_x_181) ;  /* 0xfffffffc00f08947 */ /* 0x002fea000383ffff */
[----:B------:R-:W-:Y:S05]  /*8110*/  BRA `(.L_x_197) ;  /* 0xfffffff800807947 */ /* 0x000fea000383ffff */
.L_x_182:
[----:B0-----:R0:W1:Y:S02]  /*8120*/  SYNCS.PHASECHK.TRANS64.TRYWAIT P0, [R7+URZ], R4 ;  /* 0x00000004070075a7 */ /* 0x001064000800017f */
[----:B-1----:R-:W-:Y:S05]  /*8130*/  @!P0 NANOSLEEP.SYNCS 0x989680 ;  /* 0x009896800000895d */ /* 0x002fea0003900000 */
[----:B------:R-:W1:Y:S02]  /*8140*/  @!P0 SYNCS.PHASECHK.TRANS64 P0, [R7+URZ], R4 ;  /* 0x00000004070085a7 */ /* 0x000e64000800007f */
[----:B-1----:R-:W-:Y:S05]  /*8150*/  @!P0 BRA `(.L_x_182) ;  /* 0xfffffffc00f08947 */ /* 0x002fea000383ffff */
[----:B------:R-:W-:Y:S05]  /*8160*/  BRA `(.L_x_198) ;  /* 0xfffffff800907947 */ /* 0x000fea000383ffff */
.L_x_183:
[----:B0-----:R0:W1:Y:S02]  /*8170*/  SYNCS.PHASECHK.TRANS64.TRYWAIT P0, [R6+URZ], R3 ;  /* 0x00000003060075a7 */ /* 0x001064000800017f */
[----:B-1----:R-:W-:Y:S05]  /*8180*/  @!P0 NANOSLEEP.SYNCS 0x989680 ;  /* 0x009896800000895d */ /* 0x002fea0003900000 */
[----:B------:R-:W1:Y:S02]  /*8190*/  @!P0 SYNCS.PHASECHK.TRANS64 P0, [R6+URZ], R3 ;  /* 0x00000003060085a7 */ /* 0x000e64000800007f */
[----:B-1----:R-:W-:Y:S05]  /*81a0*/  @!P0 BRA `(.L_x_183) ;  /* 0xfffffffc00f08947 */ /* 0x002fea000383ffff */
[----:B------:R-:W-:Y:S05]  /*81b0*/  BRA `(.L_x_199) ;  /* 0xfffffff800a07947 */ /* 0x000fea000383ffff */
.L_x_184:
[----:B0-----:R0:W1:Y:S02]  /*81c0*/  SYNCS.PHASECHK.TRANS64.TRYWAIT P0, [R7+URZ], R4 ;  /* 0x00000004070075a7 */ /* 0x001064000800017f */
[----:B-1----:R-:W-:Y:S05]  /*81d0*/  @!P0 NANOSLEEP.SYNCS 0x989680 ;  /* 0x009896800000895d */ /* 0x002fea0003900000 */
[----:B------:R-:W1:Y:S02]  /*81e0*/  @!P0 SYNCS.PHASECHK.TRANS64 P0, [R7+URZ], R4 ;  /* 0x00000004070085a7 */ /* 0x000e64000800007f */
[----:B-1----:R-:W-:Y:S05]  /*81f0*/  @!P0 BRA `(.L_x_184) ;  /* 0xfffffffc00f08947 */ /* 0x002fea000383ffff */
[----:B------:R-:W-:Y:S05]  /*8200*/  BRA `(.L_x_200) ;  /* 0xfffffff800b07947 */ /* 0x000fea000383ffff */
.L_x_185:
[----:B-1----:R1:W2:Y:S02]  /*8210*/  SYNCS.PHASECHK.TRANS64.TRYWAIT P0, [R6+URZ], R3 ;  /* 0x00000003060075a7 */ /* 0x0022a4000800017f */
[----:B--2---:R-:W-:Y:S05]  /*8220*/  @!P0 NANOSLEEP.SYNCS 0x989680 ;  /* 0x009896800000895d */ /* 0x004fea0003900000 */
[----:B------:R-:W2:Y:S02]  /*8230*/  @!P0 SYNCS.PHASECHK.TRANS64 P0, [R6+URZ], R3 ;  /* 0x00000003060085a7 */ /* 0x000ea4000800007f */
[----:B--2---:R-:W-:Y:S05]  /*8240*/  @!P0 BRA `(.L_x_185) ;  /* 0xfffffffc00f08947 */ /* 0x004fea000383ffff */
[----:B------:R-:W-:Y:S05]  /*8250*/  BRA `(.L_x_201) ;  /* 0xfffffff800b87947 */ /* 0x000fea000383ffff */
.L_x_202:
[----:B------:R-:W-:-:S00]  /*8260*/  BRA `(.L_x_202) ;  /* 0xfffffffc00fc7947 */ /* 0x000fc0000383ffff */
[----:B------:R-:W-:-:S00]  /*8270*/  NOP ;  /* 0x0000000000007918 */ /* 0x000fc00000000000 */
        /* <DEDUP_REMOVED lines=8> */
.L_x_203:


//--------------------- .nv.global.init           --------------------------
	.section	.nv.global.init,"aw",@progbits
.nv.global.init:
	.type		$str$22,@object
	.size		$str$22,($str$23 - $str$22)
$str$22:
        /*0000*/ 	.byte	0x6b, 0x5f, 0x74, 0x69, 0x6c, 0x65, 0x5f, 0x63, 0x6f, 0x75, 0x6e, 0x74, 0x20, 0x3e, 0x3d, 0x20
        /*0010*/ 	.byte	0x31, 0x00
	.type		$str$23,@object
	.size		$str$23,(__unnamed_1 - $str$23)
$str$23:
        /*0012*/ 	.byte	0x2f, 0x74, 0x6d, 0x70, 0x2f, 0x63, 0x75, 0x74, 0x6c, 0x61, 0x73, 0x73, 0x5f, 0x73, 0x77, 0x65
        /*0022*/ 	.byte	0x65, 0x70, 0x5f, 0x73, 0x72, 0x63, 0x2f, 0x69, 0x6e, 0x63, 0x6c, 0x75, 0x64, 0x65, 0x2f, 0x63
        /*0032*/ 	.byte	0x75, 0x74, 0x6c, 0x61, 0x73, 0x73, 0x2f, 0x67, 0x65, 0x6d, 0x6d, 0x2f, 0x63, 0x6f, 0x6c, 0x6c
        /*0042*/ 	.byte	0x65, 0x63, 0x74, 0x69, 0x76, 0x65, 0x2f, 0x73, 0x6d, 0x39, 0x30, 0x5f, 0x6d, 0x6d, 0x61, 0x5f
        /*0052*/ 	.byte	0x74, 0x6d, 0x61, 0x5f, 0x67, 0x6d, 0x6d, 0x61, 0x5f, 0x73, 0x73, 0x5f, 0x77, 0x61, 0x72, 0x70
        /*0062*/ 	.byte	0x73, 0x70, 0x65, 0x63, 0x69, 0x61, 0x6c, 0x69, 0x7a, 0x65, 0x64, 0x2e, 0x68, 0x70, 0x70, 0x00
	.type		__unnamed_1,@object
	.size		__unnamed_1,(.L_0 - __unnamed_1)
__unnamed_1:
        /*0072*/ 	.byte	0x76, 0x6f, 0x69, 0x64, 0x20, 0x63, 0x75, 0x74, 0x6c, 0x61, 0x73, 0x73, 0x3a, 0x3a, 0x67, 0x65
        /* <DEDUP_REMOVED lines=180> */
        /*0bc2*/ 	.byte	0x5d, 0x00
.L_0:


//--------------------- .nv.shared._ZN7cutlass13device_kernelINS_4gemm6kernel13GemmUniversalIN4cute5tupleIJiiiiEEENS1_10collective13CollectiveMmaINS1_34MainloopSm90TmaGmmaWarpSpecializedILi7ENS5_IJNS4_1CILi1EEESB_SB_EEENS1_32KernelTmaWarpSpecializedPingpongEEENS5_IJNSA_ILi64EEENSA_ILi128EEESG_EEENS_10bfloat16_tENS5_IJlSB_lEEESI_SJ_NS4_8TiledMMAINS4_8MMA_AtomIJNS4_4SM904GMMA28MMA_64x128x16_F32BF16BF16_SSILNSN_5MajorE0ELSP_0ELNSN_7ScaleInE1ELSQ_1EEEEEENS4_6LayoutISC_NS5_IJNSA_ILi0EEESU_SU_EEEEENS5_IJNS4_10UnderscoreESX_SX_EEEEENS4_13SM90_TMA_LOADENS4_14ComposedLayoutINS4_7SwizzleILi3ELi4ELi3EEENS4_18smem_ptr_flag_bitsILi16EEENST_INS5_IJNSA_ILi8EEESF_EEENS5_IJSF_SB_EEEEEEEvNS4_8identityES10_S1A_vS1B_EENS_8epilogue10collective6detail29Sm90TmaWarpSpecializedAdapterINS1E_15DefaultEpilogueISI_SJ_SJ_NS1D_6thread17LinearCombinationISI_Li1EffLNS1I_9ScaleType4KindE0ELNS_15FloatRoundStyleE2ESI_EENS1_15EpilogueDefaultEEEEEvvEEEEvNT_6ParamsE --------------------------
	.section	.nv.shared._ZN7cutlass13device_kernelINS_4gemm6kernel13GemmUniversalIN4cute5tupleIJiiiiEEENS1_10collective13CollectiveMmaINS1_34MainloopSm90TmaGmmaWarpSpecializedILi7ENS5_IJNS4_1CILi1EEESB_SB_EEENS1_32KernelTmaWarpSpecializedPingpongEEENS5_IJNSA_ILi64EEENSA_ILi128EEESG_EEENS_10bfloat16_tENS5_IJlSB_lEEESI_SJ_NS4_8TiledMMAINS4_8MMA_AtomIJNS4_4SM904GMMA28MMA_64x128x16_F32BF16BF16_SSILNSN_5MajorE0ELSP_0ELNSN_7ScaleInE1ELSQ_1EEEEEENS4_6LayoutISC_NS5_IJNSA_ILi0EEESU_SU_EEEEENS5_IJNS4_10UnderscoreESX_SX_EEEEENS4_13SM90_TMA_LOADENS4_14ComposedLayoutINS4_7SwizzleILi3ELi4ELi3EEENS4_18smem_ptr_flag_bitsILi16EEENST_INS5_IJNSA_ILi8EEESF_EEENS5_IJSF_SB_EEEEEEEvNS4_8identityES10_S1A_vS1B_EENS_8epilogue10collective6detail29Sm90TmaWarpSpecializedAdapterINS1E_15DefaultEpilogueISI_SJ_SJ_NS1D_6thread17LinearCombinationISI_Li1EffLNS1I_9ScaleType4KindE0ELNS_15FloatRoundStyleE2ESI_EENS1_15EpilogueDefaultEEEEEvvEEEEvNT_6ParamsE,"aw",@nobits
	.sectionflags	@""
	.align	16
	.zero		1024


//--------------------- .nv.shared.reserved.0     --------------------------
	.section	.nv.shared.reserved.0,"aw",@nobits
	.weak		__nv_reservedSMEM_offset_0_alias
	.size		__nv_reservedSMEM_offset_0_alias, 0, 0
	.other		__nv_reservedSMEM_offset_0_alias,@"STO_CUDA_RESERVED_SHARED STV_DEFAULT"
__nv_reservedSMEM_offset_0_alias:
	.zero		0


//--------------------- .nv.global                --------------------------
	.section	.nv.global,"aw",@nobits
.nv.global:
	.type		_ZN40_INTERNAL_415d274d_4_k_cu_876519da_276804cute1_E,@object
	.size		_ZN40_INTERNAL_415d274d_4_k_cu_876519da_276804cute1_E,(_ZN40_INTERNAL_415d274d_4_k_cu_876519da_276804cuda3std3__45__cpo6cbeginE - _ZN40_INTERNAL_415d274d_4_k_cu_876519da_276804cute1_E)
_ZN40_INTERNAL_415d274d_4_k_cu_876519da_276804cute1_E:
	.zero		1
	.type		_ZN40_INTERNAL_415d274d_4_k_cu_876519da_276804cuda3std3__45__cpo6cbeginE,@object
	.size		_ZN40_INTERNAL_415d274d_4_k_cu_876519da_276804cuda3std3__45__cpo6cbeginE,(_ZN40_INTERNAL_415d274d_4_k_cu_876519da_276804cuda3std3__48in_placeE - _ZN40_INTERNAL_415d274d_4_k_cu_876519da_276804cuda3std3__45__cpo6cbeginE)
_ZN40_INTERNAL_415d274d_4_k_cu_876519da_276804cuda3std3__45__cpo6cbeginE:
	.zero		1
	.type		_ZN40_INTERNAL_415d274d_4_k_cu_876519da_276804cuda3std3__48in_placeE,@object
	.size		_ZN40_INTERNAL_415d274d_4_k_cu_876519da_276804cuda3std3__48in_placeE,(_ZN40_INTERNAL_415d274d_4_k_cu_876519da_276804cuda3std6ranges3__45__cpo9iter_moveE - _ZN40_INTERNAL_415d274d_4_k_cu_876519da_276804cuda3std3__48in_placeE)
_ZN40_INTERNAL_415d274d_4_k_cu_876519da_276804cuda3std3__48in_placeE:
	.zero		1
	.type		_ZN40_INTERNAL_415d274d_4_k_cu_876519da_276804cuda3std6ranges3__45__cpo9iter_moveE,@object
	.size		_ZN40_INTERNAL_415d274d_4_k_cu_876519da_276804cuda3std6ranges3__45__cpo9iter_moveE,(_ZN40_INTERNAL_415d274d_4_k_cu_876519da_276804cuda3std3__45__cpo5beginE - _ZN40_INTERNAL_415d274d_4_k_cu_876519da_276804cuda3std6ranges3__45__cpo9iter_moveE)
_ZN40_INTERNAL_415d274d_4_k_cu_876519da_276804cuda3std6ranges3__45__cpo9iter_moveE:
	.zero		1
	.type		_ZN40_INTERNAL_415d274d_4_k_cu_876519da_276804cuda3std3__45__cpo5beginE,@object
	.size		_ZN40_INTERNAL_415d274d_4_k_cu_876519da_276804cuda3std3__45__cpo5beginE,(_ZN40_INTERNAL_415d274d_4_k_cu_876519da_276804cuda3std3__442_GLOBAL__N__415d274d_4_k_cu_876519da_276806ignoreE - _ZN40_INTERNAL_415d274d_4_k_cu_876519da_276804cuda3std3__45__cpo5beginE)
_ZN40_INTERNAL_415d274d_4_k_cu_876519da_276804cuda3std3__45__cpo5beginE:
	.zero		1
	.type		_ZN40_INTERNAL_415d274d_4_k_cu_876519da_276804cuda3std3__442_GLOBAL__N__415d274d_4_k_cu_876519da_276806ignoreE,@object
	.size		_ZN40_INTERNAL_415d274d_4_k_cu_876519da_276804cuda3std3__442_GLOBAL__N__415d274d_4_k_cu_876519da_276806ignoreE,(_ZN40_INTERNAL_415d274d_4_k_cu_876519da_276804cute7productE - _ZN40_INTERNAL_415d274d_4_k_cu_876519da_276804cuda3std3__442_GLOBAL__N__415d274d_4_k_cu_876519da_276806ignoreE)
_ZN40_INTERNAL_415d274d_4_k_cu_876519da_276804cuda3std3__442_GLOBAL__N__415d274d_4_k_cu_876519da_276806ignoreE:
	.zero		1
	.type		_ZN40_INTERNAL_415d274d_4_k_cu_876519da_276804cute7productE,@object
	.size		_ZN40_INTERNAL_415d274d_4_k_cu_876519da_276804cute7productE,(_ZN40_INTERNAL_415d274d_4_k_cu_876519da_276804cuda3std3__45__cpo3endE - _ZN40_INTERNAL_415d274d_4_k_cu_876519da_276804cute7productE)
_ZN40_INTERNAL_415d274d_4_k_cu_876519da_276804cute7productE:
	.zero		1
	.type		_ZN40_INTERNAL_415d274d_4_k_cu_876519da_276804cuda3std3__45__cpo3endE,@object
	.size		_ZN40_INTERNAL_415d274d_4_k_cu_876519da_276804cuda3std3__45__cpo3endE,(_ZN40_INTERNAL_415d274d_4_k_cu_876519da_276804cuda3std3__419piecewise_constructE - _ZN40_INTERNAL_415d274d_4_k_cu_876519da_276804cuda3std3__45__cpo3endE)
_ZN40_INTERNAL_415d274d_4_k_cu_876519da_276804cuda3std3__45__cpo3endE:
	.zero		1
	.type		_ZN40_INTERNAL_415d274d_4_k_cu_876519da_276804cuda3std3__419piecewise_constructE,@object
	.size		_ZN40_INTERNAL_415d274d_4_k_cu_876519da_276804cuda3std3__419piecewise_constructE,(_ZN40_INTERNAL_415d274d_4_k_cu_876519da_276804cuda3std3__45__cpo4cendE - _ZN40_INTERNAL_415d274d_4_k_cu_876519da_276804cuda3std3__419piecewise_constructE)
_ZN40_INTERNAL_415d274d_4_k_cu_876519da_276804cuda3std3__419piecewise_constructE:
	.zero		1
	.type		_ZN40_INTERNAL_415d274d_4_k_cu_876519da_276804cuda3std3__45__cpo4cendE,@object
	.size		_ZN40_INTERNAL_415d274d_4_k_cu_876519da_276804cuda3std3__45__cpo4cendE,(_ZN40_INTERNAL_415d274d_4_k_cu_876519da_276804cuda3std6ranges3__45__cpo4swapE - _ZN40_INTERNAL_415d274d_4_k_cu_876519da_276804cuda3std3__45__cpo4cendE)
_ZN40_INTERNAL_415d274d_4_k_cu_876519da_276804cuda3std3__45__cpo4cendE:
	.zero		1
	.type		_ZN40_INTERNAL_415d274d_4_k_cu_876519da_276804cuda3std6ranges3__45__cpo4swapE,@object
	.size		_ZN40_INTERNAL_415d274d_4_k_cu_876519da_276804cuda3std6ranges3__45__cpo4swapE,(.L_8 - _ZN40_INTERNAL_415d274d_4_k_cu_876519da_276804cuda3std6ranges3__45__cpo4swapE)
_ZN40_INTERNAL_415d274d_4_k_cu_876519da_276804cuda3std6ranges3__45__cpo4swapE:
	.zero		1
.L_8:


//--------------------- .nv.constant0._ZN7cutlass13device_kernelINS_4gemm6kernel13GemmUniversalIN4cute5tupleIJiiiiEEENS1_10collective13CollectiveMmaINS1_34MainloopSm90TmaGmmaWarpSpecializedILi7ENS5_IJNS4_1CILi1EEESB_SB_EEENS1_32KernelTmaWarpSpecializedPingpongEEENS5_IJNSA_ILi64EEENSA_ILi128EEESG_EEENS_10bfloat16_tENS5_IJlSB_lEEESI_SJ_NS4_8TiledMMAINS4_8MMA_AtomIJNS4_4SM904GMMA28MMA_64x128x16_F32BF16BF16_SSILNSN_5MajorE0ELSP_0ELNSN_7ScaleInE1ELSQ_1EEEEEENS4_6LayoutISC_NS5_IJNSA_ILi0EEESU_SU_EEEEENS5_IJNS4_10UnderscoreESX_SX_EEEEENS4_13SM90_TMA_LOADENS4_14ComposedLayoutINS4_7SwizzleILi3ELi4ELi3EEENS4_18smem_ptr_flag_bitsILi16EEENST_INS5_IJNSA_ILi8EEESF_EEENS5_IJSF_SB_EEEEEEEvNS4_8identityES10_S1A_vS1B_EENS_8epilogue10collective6detail29Sm90TmaWarpSpecializedAdapterINS1E_15DefaultEpilogueISI_SJ_SJ_NS1D_6thread17LinearCombinationISI_Li1EffLNS1I_9ScaleType4KindE0ELNS_15FloatRoundStyleE2ESI_EENS1_15EpilogueDefaultEEEEEvvEEEEvNT_6ParamsE --------------------------
	.section	.nv.constant0._ZN7cutlass13device_kernelINS_4gemm6kernel13GemmUniversalIN4cute5tupleIJiiiiEEENS1_10collective13CollectiveMmaINS1_34MainloopSm90TmaGmmaWarpSpecializedILi7ENS5_IJNS4_1CILi1EEESB_SB_EEENS1_32KernelTmaWarpSpecializedPingpongEEENS5_IJNSA_ILi64EEENSA_ILi128EEESG_EEENS_10bfloat16_tENS5_IJlSB_lEEESI_SJ_NS4_8TiledMMAINS4_8MMA_AtomIJNS4_4SM904GMMA28MMA_64x128x16_F32BF16BF16_SSILNSN_5MajorE0ELSP_0ELNSN_7ScaleInE1ELSQ_1EEEEEENS4_6LayoutISC_NS5_IJNSA_ILi0EEESU_SU_EEEEENS5_IJNS4_10UnderscoreESX_SX_EEEEENS4_13SM90_TMA_LOADENS4_14ComposedLayoutINS4_7SwizzleILi3ELi4ELi3EEENS4_18smem_ptr_flag_bitsILi16EEENST_INS5_IJNSA_ILi8EEESF_EEENS5_IJSF_SB_EEEEEEEvNS4_8identityES10_S1A_vS1B_EENS_8epilogue10collective6detail29Sm90TmaWarpSpecializedAdapterINS1E_15DefaultEpilogueISI_SJ_SJ_NS1D_6thread17LinearCombinationISI_Li1EffLNS1I_9ScaleType4KindE0ELNS_15FloatRoundStyleE2ESI_EENS1_15EpilogueDefaultEEEEEvvEEEEvNT_6ParamsE,"a",@progbits
	.sectionflags	@""
	.align	4
.nv.constant0._ZN7cutlass13device_kernelINS_4gemm6kernel13GemmUniversalIN4cute5tupleIJiiiiEEENS1_10collective13CollectiveMmaINS1_34MainloopSm90TmaGmmaWarpSpecializedILi7ENS5_IJNS4_1CILi1EEESB_SB_EEENS1_32KernelTmaWarpSpecializedPingpongEEENS5_IJNSA_ILi64EEENSA_ILi128EEESG_EEENS_10bfloat16_tENS5_IJlSB_lEEESI_SJ_NS4_8TiledMMAINS4_8MMA_AtomIJNS4_4SM904GMMA28MMA_64x128x16_F32BF16BF16_SSILNSN_5MajorE0ELSP_0ELNSN_7ScaleInE1ELSQ_1EEEEEENS4_6LayoutISC_NS5_IJNSA_ILi0EEESU_SU_EEEEENS5_IJNS4_10UnderscoreESX_SX_EEEEENS4_13SM90_TMA_LOADENS4_14ComposedLayoutINS4_7SwizzleILi3ELi4ELi3EEENS4_18smem_ptr_flag_bitsILi16EEENST_INS5_IJNSA_ILi8EEESF_EEENS5_IJSF_SB_EEEEEEEvNS4_8identityES10_S1A_vS1B_EENS_8epilogue10collective6detail29Sm90TmaWarpSpecializedAdapterINS1E_15DefaultEpilogueISI_SJ_SJ_NS1D_6thread17LinearCombinationISI_Li1EffLNS1I_9ScaleType4KindE0ELNS_15FloatRoundStyleE2ESI_EENS1_15EpilogueDefaultEEEEEvvEEEEvNT_6ParamsE:
	.zero		1664


//--------------------- SYMBOLS --------------------------

	.type		.nv.reservedSmem.offset0,@object
	.size		.nv.reservedSmem.offset0,0x4
	.type		__assertfail,@function
